//
// Generated by NVIDIA NVVM Compiler
//
// Compiler Build ID: CL-36424714
// Cuda compilation tools, release 13.0, V13.0.88
// Based on NVVM 20.0.0
//

.version 9.0
.target sm_100
.address_size 64

	// .globl	_Z26lora_forward_shared_kernelPKfS0_S0_S0_Pffiiii
.extern .shared .align 16 .b8 shared_mem[];

.visible .entry _Z26lora_forward_shared_kernelPKfS0_S0_S0_Pffiiii(
	.param .u64 .ptr .align 1 _Z26lora_forward_shared_kernelPKfS0_S0_S0_Pffiiii_param_0,
	.param .u64 .ptr .align 1 _Z26lora_forward_shared_kernelPKfS0_S0_S0_Pffiiii_param_1,
	.param .u64 .ptr .align 1 _Z26lora_forward_shared_kernelPKfS0_S0_S0_Pffiiii_param_2,
	.param .u64 .ptr .align 1 _Z26lora_forward_shared_kernelPKfS0_S0_S0_Pffiiii_param_3,
	.param .u64 .ptr .align 1 _Z26lora_forward_shared_kernelPKfS0_S0_S0_Pffiiii_param_4,
	.param .f32 _Z26lora_forward_shared_kernelPKfS0_S0_S0_Pffiiii_param_5,
	.param .u32 _Z26lora_forward_shared_kernelPKfS0_S0_S0_Pffiiii_param_6,
	.param .u32 _Z26lora_forward_shared_kernelPKfS0_S0_S0_Pffiiii_param_7,
	.param .u32 _Z26lora_forward_shared_kernelPKfS0_S0_S0_Pffiiii_param_8,
	.param .u32 _Z26lora_forward_shared_kernelPKfS0_S0_S0_Pffiiii_param_9
)
{
	.reg .pred 	%p<34>;
	.reg .b32 	%r<244>;
	.reg .b32 	%f<338>;
	.reg .b64 	%rd<146>;

	ld.param.u64 	%rd4, [_Z26lora_forward_shared_kernelPKfS0_S0_S0_Pffiiii_param_0];
	ld.param.u64 	%rd6, [_Z26lora_forward_shared_kernelPKfS0_S0_S0_Pffiiii_param_1];
	ld.param.u64 	%rd7, [_Z26lora_forward_shared_kernelPKfS0_S0_S0_Pffiiii_param_2];
	ld.param.u64 	%rd8, [_Z26lora_forward_shared_kernelPKfS0_S0_S0_Pffiiii_param_3];
	ld.param.u32 	%r133, [_Z26lora_forward_shared_kernelPKfS0_S0_S0_Pffiiii_param_6];
	ld.param.u32 	%r130, [_Z26lora_forward_shared_kernelPKfS0_S0_S0_Pffiiii_param_7];
	ld.param.u32 	%r131, [_Z26lora_forward_shared_kernelPKfS0_S0_S0_Pffiiii_param_8];
	ld.param.u32 	%r132, [_Z26lora_forward_shared_kernelPKfS0_S0_S0_Pffiiii_param_9];
	cvta.to.global.u64 	%rd1, %rd6;
	cvta.to.global.u64 	%rd2, %rd7;
	cvta.to.global.u64 	%rd3, %rd8;
	mov.u32 	%r1, %ctaid.x;
	mov.u32 	%r134, %ctaid.y;
	mov.u32 	%r135, %ntid.y;
	mov.u32 	%r2, %tid.y;
	mad.lo.s32 	%r3, %r134, %r135, %r2;
	mov.u32 	%r136, %ntid.x;
	mov.u32 	%r4, %tid.x;
	mad.lo.s32 	%r5, %r2, %r136, %r4;
	setp.ge.s32 	%p1, %r1, %r133;
	@%p1 bra 	$L__BB0_46;
	setp.ge.s32 	%p2, %r5, %r130;
	@%p2 bra 	$L__BB0_3;
	mad.lo.s32 	%r137, %r130, %r1, %r5;
	cvta.to.global.u64 	%rd9, %rd4;
	mul.wide.u32 	%rd10, %r137, 4;
	add.s64 	%rd11, %rd9, %rd10;
	ld.global.nc.f32 	%f41, [%rd11];
	shl.b32 	%r138, %r5, 2;
	mov.u32 	%r139, shared_mem;
	add.s32 	%r140, %r139, %r138;
	st.shared.f32 	[%r140], %f41;
$L__BB0_3:
	bar.sync 	0;
	setp.ge.s32 	%p3, %r3, %r131;
	@%p3 bra 	$L__BB0_46;
	setp.lt.s32 	%p4, %r130, 1;
	mov.f32 	%f319, 0f00000000;
	@%p4 bra 	$L__BB0_17;
	and.b32  	%r6, %r130, 15;
	setp.lt.u32 	%p5, %r130, 16;
	mov.f32 	%f319, 0f00000000;
	mov.b32 	%r206, 0;
	@%p5 bra 	$L__BB0_8;
	and.b32  	%r206, %r130, 2147483632;
	neg.s32 	%r204, %r206;
	mov.u32 	%r143, shared_mem;
	add.s32 	%r202, %r143, 32;
	shl.b32 	%r9, %r131, 4;
	mov.f32 	%f319, 0f00000000;
	mul.wide.s32 	%rd14, %r131, 4;
	mov.u32 	%r203, %r3;
$L__BB0_7:
	.pragma "nounroll";
	ld.shared.v4.f32 	{%f46, %f47, %f48, %f49}, [%r202+-32];
	mul.wide.s32 	%rd12, %r203, 4;
	add.s64 	%rd13, %rd1, %rd12;
	ld.global.nc.f32 	%f50, [%rd13];
	fma.rn.f32 	%f51, %f46, %f50, %f319;
	add.s64 	%rd15, %rd13, %rd14;
	ld.global.nc.f32 	%f52, [%rd15];
	fma.rn.f32 	%f53, %f47, %f52, %f51;
	add.s64 	%rd16, %rd15, %rd14;
	ld.global.nc.f32 	%f54, [%rd16];
	fma.rn.f32 	%f55, %f48, %f54, %f53;
	add.s64 	%rd17, %rd16, %rd14;
	ld.global.nc.f32 	%f56, [%rd17];
	fma.rn.f32 	%f57, %f49, %f56, %f55;
	ld.shared.v4.f32 	{%f58, %f59, %f60, %f61}, [%r202+-16];
	add.s64 	%rd18, %rd17, %rd14;
	ld.global.nc.f32 	%f62, [%rd18];
	fma.rn.f32 	%f63, %f58, %f62, %f57;
	add.s64 	%rd19, %rd18, %rd14;
	ld.global.nc.f32 	%f64, [%rd19];
	fma.rn.f32 	%f65, %f59, %f64, %f63;
	add.s64 	%rd20, %rd19, %rd14;
	ld.global.nc.f32 	%f66, [%rd20];
	fma.rn.f32 	%f67, %f60, %f66, %f65;
	add.s64 	%rd21, %rd20, %rd14;
	ld.global.nc.f32 	%f68, [%rd21];
	fma.rn.f32 	%f69, %f61, %f68, %f67;
	ld.shared.v4.f32 	{%f70, %f71, %f72, %f73}, [%r202];
	add.s64 	%rd22, %rd21, %rd14;
	ld.global.nc.f32 	%f74, [%rd22];
	fma.rn.f32 	%f75, %f70, %f74, %f69;
	add.s64 	%rd23, %rd22, %rd14;
	ld.global.nc.f32 	%f76, [%rd23];
	fma.rn.f32 	%f77, %f71, %f76, %f75;
	add.s64 	%rd24, %rd23, %rd14;
	ld.global.nc.f32 	%f78, [%rd24];
	fma.rn.f32 	%f79, %f72, %f78, %f77;
	add.s64 	%rd25, %rd24, %rd14;
	ld.global.nc.f32 	%f80, [%rd25];
	fma.rn.f32 	%f81, %f73, %f80, %f79;
	ld.shared.v4.f32 	{%f82, %f83, %f84, %f85}, [%r202+16];
	add.s64 	%rd26, %rd25, %rd14;
	ld.global.nc.f32 	%f86, [%rd26];
	fma.rn.f32 	%f87, %f82, %f86, %f81;
	add.s64 	%rd27, %rd26, %rd14;
	ld.global.nc.f32 	%f88, [%rd27];
	fma.rn.f32 	%f89, %f83, %f88, %f87;
	add.s64 	%rd28, %rd27, %rd14;
	ld.global.nc.f32 	%f90, [%rd28];
	fma.rn.f32 	%f91, %f84, %f90, %f89;
	add.s64 	%rd29, %rd28, %rd14;
	ld.global.nc.f32 	%f92, [%rd29];
	fma.rn.f32 	%f319, %f85, %f92, %f91;
	add.s32 	%r204, %r204, 16;
	add.s32 	%r203, %r203, %r9;
	add.s32 	%r202, %r202, 64;
	setp.ne.s32 	%p6, %r204, 0;
	@%p6 bra 	$L__BB0_7;
$L__BB0_8:
	setp.eq.s32 	%p7, %r6, 0;
	@%p7 bra 	$L__BB0_17;
	and.b32  	%r17, %r130, 7;
	setp.lt.u32 	%p8, %r6, 8;
	@%p8 bra 	$L__BB0_11;
	shl.b32 	%r144, %r206, 2;
	mov.u32 	%r145, shared_mem;
	add.s32 	%r146, %r145, %r144;
	ld.shared.f32 	%f94, [%r146];
	mad.lo.s32 	%r147, %r206, %r131, %r3;
	mul.wide.s32 	%rd30, %r147, 4;
	add.s64 	%rd31, %rd1, %rd30;
	ld.global.nc.f32 	%f95, [%rd31];
	fma.rn.f32 	%f96, %f94, %f95, %f319;
	ld.shared.f32 	%f97, [%r146+4];
	mul.wide.s32 	%rd32, %r131, 4;
	add.s64 	%rd33, %rd31, %rd32;
	ld.global.nc.f32 	%f98, [%rd33];
	fma.rn.f32 	%f99, %f97, %f98, %f96;
	ld.shared.f32 	%f100, [%r146+8];
	add.s64 	%rd34, %rd33, %rd32;
	ld.global.nc.f32 	%f101, [%rd34];
	fma.rn.f32 	%f102, %f100, %f101, %f99;
	ld.shared.f32 	%f103, [%r146+12];
	add.s64 	%rd35, %rd34, %rd32;
	ld.global.nc.f32 	%f104, [%rd35];
	fma.rn.f32 	%f105, %f103, %f104, %f102;
	ld.shared.f32 	%f106, [%r146+16];
	add.s64 	%rd36, %rd35, %rd32;
	ld.global.nc.f32 	%f107, [%rd36];
	fma.rn.f32 	%f108, %f106, %f107, %f105;
	ld.shared.f32 	%f109, [%r146+20];
	add.s64 	%rd37, %rd36, %rd32;
	ld.global.nc.f32 	%f110, [%rd37];
	fma.rn.f32 	%f111, %f109, %f110, %f108;
	ld.shared.f32 	%f112, [%r146+24];
	add.s64 	%rd38, %rd37, %rd32;
	ld.global.nc.f32 	%f113, [%rd38];
	fma.rn.f32 	%f114, %f112, %f113, %f111;
	ld.shared.f32 	%f115, [%r146+28];
	add.s64 	%rd39, %rd38, %rd32;
	ld.global.nc.f32 	%f116, [%rd39];
	fma.rn.f32 	%f319, %f115, %f116, %f114;
	add.s32 	%r206, %r206, 8;
$L__BB0_11:
	setp.eq.s32 	%p9, %r17, 0;
	@%p9 bra 	$L__BB0_17;
	and.b32  	%r20, %r130, 3;
	setp.lt.u32 	%p10, %r17, 4;
	@%p10 bra 	$L__BB0_14;
	shl.b32 	%r148, %r206, 2;
	mov.u32 	%r149, shared_mem;
	add.s32 	%r150, %r149, %r148;
	ld.shared.f32 	%f118, [%r150];
	mad.lo.s32 	%r151, %r206, %r131, %r3;
	mul.wide.s32 	%rd40, %r151, 4;
	add.s64 	%rd41, %rd1, %rd40;
	ld.global.nc.f32 	%f119, [%rd41];
	fma.rn.f32 	%f120, %f118, %f119, %f319;
	ld.shared.f32 	%f121, [%r150+4];
	mul.wide.s32 	%rd42, %r131, 4;
	add.s64 	%rd43, %rd41, %rd42;
	ld.global.nc.f32 	%f122, [%rd43];
	fma.rn.f32 	%f123, %f121, %f122, %f120;
	ld.shared.f32 	%f124, [%r150+8];
	add.s64 	%rd44, %rd43, %rd42;
	ld.global.nc.f32 	%f125, [%rd44];
	fma.rn.f32 	%f126, %f124, %f125, %f123;
	ld.shared.f32 	%f127, [%r150+12];
	add.s64 	%rd45, %rd44, %rd42;
	ld.global.nc.f32 	%f128, [%rd45];
	fma.rn.f32 	%f319, %f127, %f128, %f126;
	add.s32 	%r206, %r206, 4;
$L__BB0_14:
	setp.eq.s32 	%p11, %r20, 0;
	@%p11 bra 	$L__BB0_17;
	mad.lo.s32 	%r210, %r206, %r131, %r3;
	shl.b32 	%r152, %r206, 2;
	mov.u32 	%r153, shared_mem;
	add.s32 	%r209, %r153, %r152;
	neg.s32 	%r208, %r20;
$L__BB0_16:
	.pragma "nounroll";
	ld.shared.f32 	%f129, [%r209];
	mul.wide.s32 	%rd46, %r210, 4;
	add.s64 	%rd47, %rd1, %rd46;
	ld.global.nc.f32 	%f130, [%rd47];
	fma.rn.f32 	%f319, %f129, %f130, %f319;
	add.s32 	%r210, %r210, %r131;
	add.s32 	%r209, %r209, 4;
	add.s32 	%r208, %r208, 1;
	setp.ne.s32 	%p12, %r208, 0;
	@%p12 bra 	$L__BB0_16;
$L__BB0_17:
	shl.b32 	%r154, %r130, 2;
	mov.u32 	%r155, shared_mem;
	add.s32 	%r32, %r155, %r154;
	setp.ne.s32 	%p13, %r2, 0;
	setp.ge.u32 	%p14, %r4, %r132;
	or.pred  	%p15, %p13, %p14;
	@%p15 bra 	$L__BB0_32;
	setp.lt.s32 	%p16, %r130, 1;
	mov.f32 	%f328, 0f00000000;
	@%p16 bra 	$L__BB0_31;
	and.b32  	%r33, %r130, 15;
	setp.lt.u32 	%p17, %r130, 16;
	mov.f32 	%f328, 0f00000000;
	mov.b32 	%r230, 0;
	@%p17 bra 	$L__BB0_22;
	and.b32  	%r158, %r130, 2147483632;
	neg.s32 	%r228, %r158;
	add.s32 	%r227, %r4, %r132;
	shl.b32 	%r159, %r132, 1;
	add.s32 	%r226, %r4, %r159;
	mad.lo.s32 	%r225, %r132, 3, %r4;
	shl.b32 	%r160, %r132, 2;
	add.s32 	%r224, %r4, %r160;
	mad.lo.s32 	%r223, %r132, 5, %r4;
	mad.lo.s32 	%r222, %r132, 6, %r4;
	mad.lo.s32 	%r221, %r132, 7, %r4;
	shl.b32 	%r161, %r132, 3;
	add.s32 	%r220, %r4, %r161;
	mad.lo.s32 	%r219, %r132, 9, %r4;
	mad.lo.s32 	%r218, %r132, 10, %r4;
	mad.lo.s32 	%r217, %r132, 11, %r4;
	mad.lo.s32 	%r216, %r132, 12, %r4;
	mad.lo.s32 	%r215, %r132, 13, %r4;
	mad.lo.s32 	%r214, %r132, 14, %r4;
	mad.lo.s32 	%r213, %r132, 15, %r4;
	add.s32 	%r211, %r155, 32;
	mov.f32 	%f328, 0f00000000;
	mov.u32 	%r212, %r4;
$L__BB0_21:
	.pragma "nounroll";
	and.b32  	%r230, %r130, 2147483632;
	ld.shared.v4.f32 	{%f135, %f136, %f137, %f138}, [%r211+-32];
	mul.wide.u32 	%rd48, %r212, 4;
	add.s64 	%rd49, %rd2, %rd48;
	ld.global.nc.f32 	%f139, [%rd49];
	fma.rn.f32 	%f140, %f135, %f139, %f328;
	mul.wide.u32 	%rd50, %r227, 4;
	add.s64 	%rd51, %rd2, %rd50;
	ld.global.nc.f32 	%f141, [%rd51];
	fma.rn.f32 	%f142, %f136, %f141, %f140;
	mul.wide.u32 	%rd52, %r226, 4;
	add.s64 	%rd53, %rd2, %rd52;
	ld.global.nc.f32 	%f143, [%rd53];
	fma.rn.f32 	%f144, %f137, %f143, %f142;
	mul.wide.u32 	%rd54, %r225, 4;
	add.s64 	%rd55, %rd2, %rd54;
	ld.global.nc.f32 	%f145, [%rd55];
	fma.rn.f32 	%f146, %f138, %f145, %f144;
	ld.shared.v4.f32 	{%f147, %f148, %f149, %f150}, [%r211+-16];
	mul.wide.u32 	%rd56, %r224, 4;
	add.s64 	%rd57, %rd2, %rd56;
	ld.global.nc.f32 	%f151, [%rd57];
	fma.rn.f32 	%f152, %f147, %f151, %f146;
	mul.wide.u32 	%rd58, %r223, 4;
	add.s64 	%rd59, %rd2, %rd58;
	ld.global.nc.f32 	%f153, [%rd59];
	fma.rn.f32 	%f154, %f148, %f153, %f152;
	mul.wide.u32 	%rd60, %r222, 4;
	add.s64 	%rd61, %rd2, %rd60;
	ld.global.nc.f32 	%f155, [%rd61];
	fma.rn.f32 	%f156, %f149, %f155, %f154;
	mul.wide.u32 	%rd62, %r221, 4;
	add.s64 	%rd63, %rd2, %rd62;
	ld.global.nc.f32 	%f157, [%rd63];
	fma.rn.f32 	%f158, %f150, %f157, %f156;
	ld.shared.v4.f32 	{%f159, %f160, %f161, %f162}, [%r211];
	mul.wide.u32 	%rd64, %r220, 4;
	add.s64 	%rd65, %rd2, %rd64;
	ld.global.nc.f32 	%f163, [%rd65];
	fma.rn.f32 	%f164, %f159, %f163, %f158;
	mul.wide.u32 	%rd66, %r219, 4;
	add.s64 	%rd67, %rd2, %rd66;
	ld.global.nc.f32 	%f165, [%rd67];
	fma.rn.f32 	%f166, %f160, %f165, %f164;
	mul.wide.u32 	%rd68, %r218, 4;
	add.s64 	%rd69, %rd2, %rd68;
	ld.global.nc.f32 	%f167, [%rd69];
	fma.rn.f32 	%f168, %f161, %f167, %f166;
	mul.wide.u32 	%rd70, %r217, 4;
	add.s64 	%rd71, %rd2, %rd70;
	ld.global.nc.f32 	%f169, [%rd71];
	fma.rn.f32 	%f170, %f162, %f169, %f168;
	ld.shared.v4.f32 	{%f171, %f172, %f173, %f174}, [%r211+16];
	mul.wide.u32 	%rd72, %r216, 4;
	add.s64 	%rd73, %rd2, %rd72;
	ld.global.nc.f32 	%f175, [%rd73];
	fma.rn.f32 	%f176, %f171, %f175, %f170;
	mul.wide.u32 	%rd74, %r215, 4;
	add.s64 	%rd75, %rd2, %rd74;
	ld.global.nc.f32 	%f177, [%rd75];
	fma.rn.f32 	%f178, %f172, %f177, %f176;
	mul.wide.u32 	%rd76, %r214, 4;
	add.s64 	%rd77, %rd2, %rd76;
	ld.global.nc.f32 	%f179, [%rd77];
	fma.rn.f32 	%f180, %f173, %f179, %f178;
	mul.wide.u32 	%rd78, %r213, 4;
	add.s64 	%rd79, %rd2, %rd78;
	ld.global.nc.f32 	%f181, [%rd79];
	fma.rn.f32 	%f328, %f174, %f181, %f180;
	add.s32 	%r228, %r228, 16;
	shl.b32 	%r163, %r132, 4;
	add.s32 	%r227, %r227, %r163;
	add.s32 	%r226, %r226, %r163;
	add.s32 	%r225, %r225, %r163;
	add.s32 	%r224, %r224, %r163;
	add.s32 	%r223, %r223, %r163;
	add.s32 	%r222, %r222, %r163;
	add.s32 	%r221, %r221, %r163;
	add.s32 	%r220, %r220, %r163;
	add.s32 	%r219, %r219, %r163;
	add.s32 	%r218, %r218, %r163;
	add.s32 	%r217, %r217, %r163;
	add.s32 	%r216, %r216, %r163;
	add.s32 	%r215, %r215, %r163;
	add.s32 	%r214, %r214, %r163;
	add.s32 	%r213, %r213, %r163;
	add.s32 	%r212, %r212, %r163;
	add.s32 	%r211, %r211, 64;
	setp.ne.s32 	%p18, %r228, 0;
	@%p18 bra 	$L__BB0_21;
$L__BB0_22:
	setp.eq.s32 	%p19, %r33, 0;
	@%p19 bra 	$L__BB0_31;
	and.b32  	%r88, %r130, 7;
	setp.lt.u32 	%p20, %r33, 8;
	@%p20 bra 	$L__BB0_25;
	shl.b32 	%r164, %r230, 2;
	mov.u32 	%r165, shared_mem;
	add.s32 	%r166, %r165, %r164;
	ld.shared.f32 	%f183, [%r166];
	mad.lo.s32 	%r167, %r230, %r132, %r4;
	mul.wide.u32 	%rd80, %r167, 4;
	add.s64 	%rd81, %rd2, %rd80;
	ld.global.nc.f32 	%f184, [%rd81];
	fma.rn.f32 	%f185, %f183, %f184, %f328;
	ld.shared.f32 	%f186, [%r166+4];
	add.s32 	%r168, %r167, %r132;
	mul.wide.u32 	%rd82, %r168, 4;
	add.s64 	%rd83, %rd2, %rd82;
	ld.global.nc.f32 	%f187, [%rd83];
	fma.rn.f32 	%f188, %f186, %f187, %f185;
	ld.shared.f32 	%f189, [%r166+8];
	add.s32 	%r169, %r168, %r132;
	mul.wide.u32 	%rd84, %r169, 4;
	add.s64 	%rd85, %rd2, %rd84;
	ld.global.nc.f32 	%f190, [%rd85];
	fma.rn.f32 	%f191, %f189, %f190, %f188;
	ld.shared.f32 	%f192, [%r166+12];
	add.s32 	%r170, %r169, %r132;
	mul.wide.u32 	%rd86, %r170, 4;
	add.s64 	%rd87, %rd2, %rd86;
	ld.global.nc.f32 	%f193, [%rd87];
	fma.rn.f32 	%f194, %f192, %f193, %f191;
	ld.shared.f32 	%f195, [%r166+16];
	add.s32 	%r171, %r170, %r132;
	mul.wide.u32 	%rd88, %r171, 4;
	add.s64 	%rd89, %rd2, %rd88;
	ld.global.nc.f32 	%f196, [%rd89];
	fma.rn.f32 	%f197, %f195, %f196, %f194;
	ld.shared.f32 	%f198, [%r166+20];
	add.s32 	%r172, %r171, %r132;
	mul.wide.u32 	%rd90, %r172, 4;
	add.s64 	%rd91, %rd2, %rd90;
	ld.global.nc.f32 	%f199, [%rd91];
	fma.rn.f32 	%f200, %f198, %f199, %f197;
	ld.shared.f32 	%f201, [%r166+24];
	add.s32 	%r173, %r172, %r132;
	mul.wide.u32 	%rd92, %r173, 4;
	add.s64 	%rd93, %rd2, %rd92;
	ld.global.nc.f32 	%f202, [%rd93];
	fma.rn.f32 	%f203, %f201, %f202, %f200;
	ld.shared.f32 	%f204, [%r166+28];
	add.s32 	%r174, %r173, %r132;
	mul.wide.u32 	%rd94, %r174, 4;
	add.s64 	%rd95, %rd2, %rd94;
	ld.global.nc.f32 	%f205, [%rd95];
	fma.rn.f32 	%f328, %f204, %f205, %f203;
	add.s32 	%r230, %r230, 8;
$L__BB0_25:
	setp.eq.s32 	%p21, %r88, 0;
	@%p21 bra 	$L__BB0_31;
	and.b32  	%r91, %r130, 3;
	setp.lt.u32 	%p22, %r88, 4;
	@%p22 bra 	$L__BB0_28;
	shl.b32 	%r175, %r230, 2;
	mov.u32 	%r176, shared_mem;
	add.s32 	%r177, %r176, %r175;
	ld.shared.f32 	%f207, [%r177];
	mad.lo.s32 	%r178, %r230, %r132, %r4;
	mul.wide.u32 	%rd96, %r178, 4;
	add.s64 	%rd97, %rd2, %rd96;
	ld.global.nc.f32 	%f208, [%rd97];
	fma.rn.f32 	%f209, %f207, %f208, %f328;
	ld.shared.f32 	%f210, [%r177+4];
	add.s32 	%r179, %r178, %r132;
	mul.wide.u32 	%rd98, %r179, 4;
	add.s64 	%rd99, %rd2, %rd98;
	ld.global.nc.f32 	%f211, [%rd99];
	fma.rn.f32 	%f212, %f210, %f211, %f209;
	ld.shared.f32 	%f213, [%r177+8];
	add.s32 	%r180, %r179, %r132;
	mul.wide.u32 	%rd100, %r180, 4;
	add.s64 	%rd101, %rd2, %rd100;
	ld.global.nc.f32 	%f214, [%rd101];
	fma.rn.f32 	%f215, %f213, %f214, %f212;
	ld.shared.f32 	%f216, [%r177+12];
	add.s32 	%r181, %r180, %r132;
	mul.wide.u32 	%rd102, %r181, 4;
	add.s64 	%rd103, %rd2, %rd102;
	ld.global.nc.f32 	%f217, [%rd103];
	fma.rn.f32 	%f328, %f216, %f217, %f215;
	add.s32 	%r230, %r230, 4;
$L__BB0_28:
	setp.eq.s32 	%p23, %r91, 0;
	@%p23 bra 	$L__BB0_31;
	mad.lo.s32 	%r234, %r230, %r132, %r4;
	shl.b32 	%r182, %r230, 2;
	mov.u32 	%r183, shared_mem;
	add.s32 	%r233, %r183, %r182;
	neg.s32 	%r232, %r91;
$L__BB0_30:
	.pragma "nounroll";
	ld.shared.f32 	%f218, [%r233];
	mul.wide.u32 	%rd104, %r234, 4;
	add.s64 	%rd105, %rd2, %rd104;
	ld.global.nc.f32 	%f219, [%rd105];
	fma.rn.f32 	%f328, %f218, %f219, %f328;
	add.s32 	%r234, %r234, %r132;
	add.s32 	%r233, %r233, 4;
	add.s32 	%r232, %r232, 1;
	setp.ne.s32 	%p24, %r232, 0;
	@%p24 bra 	$L__BB0_30;
$L__BB0_31:
	shl.b32 	%r184, %r4, 2;
	add.s32 	%r185, %r32, %r184;
	st.shared.f32 	[%r185], %f328;
$L__BB0_32:
	bar.sync 	0;
	setp.lt.s32 	%p25, %r132, 1;
	mov.f32 	%f337, 0f00000000;
	@%p25 bra 	$L__BB0_45;
	add.s32 	%r187, %r132, -1;
	and.b32  	%r103, %r132, 15;
	setp.lt.u32 	%p26, %r187, 15;
	mov.f32 	%f337, 0f00000000;
	mov.b32 	%r239, 0;
	@%p26 bra 	$L__BB0_36;
	and.b32  	%r239, %r132, 2147483632;
	neg.s32 	%r237, %r239;
	shl.b32 	%r106, %r131, 4;
	shl.b32 	%r188, %r130, 2;
	mov.u32 	%r189, shared_mem;
	add.s32 	%r190, %r188, %r189;
	add.s32 	%r235, %r190, 32;
	mov.f32 	%f337, 0f00000000;
	mul.wide.s32 	%rd108, %r131, 4;
	mov.u32 	%r236, %r3;
$L__BB0_35:
	.pragma "nounroll";
	ld.shared.f32 	%f224, [%r235+-32];
	mul.wide.s32 	%rd106, %r236, 4;
	add.s64 	%rd107, %rd3, %rd106;
	ld.global.nc.f32 	%f225, [%rd107];
	fma.rn.f32 	%f226, %f224, %f225, %f337;
	ld.shared.f32 	%f227, [%r235+-28];
	add.s64 	%rd109, %rd107, %rd108;
	ld.global.nc.f32 	%f228, [%rd109];
	fma.rn.f32 	%f229, %f227, %f228, %f226;
	ld.shared.f32 	%f230, [%r235+-24];
	add.s64 	%rd110, %rd109, %rd108;
	ld.global.nc.f32 	%f231, [%rd110];
	fma.rn.f32 	%f232, %f230, %f231, %f229;
	ld.shared.f32 	%f233, [%r235+-20];
	add.s64 	%rd111, %rd110, %rd108;
	ld.global.nc.f32 	%f234, [%rd111];
	fma.rn.f32 	%f235, %f233, %f234, %f232;
	ld.shared.f32 	%f236, [%r235+-16];
	add.s64 	%rd112, %rd111, %rd108;
	ld.global.nc.f32 	%f237, [%rd112];
	fma.rn.f32 	%f238, %f236, %f237, %f235;
	ld.shared.f32 	%f239, [%r235+-12];
	add.s64 	%rd113, %rd112, %rd108;
	ld.global.nc.f32 	%f240, [%rd113];
	fma.rn.f32 	%f241, %f239, %f240, %f238;
	ld.shared.f32 	%f242, [%r235+-8];
	add.s64 	%rd114, %rd113, %rd108;
	ld.global.nc.f32 	%f243, [%rd114];
	fma.rn.f32 	%f244, %f242, %f243, %f241;
	ld.shared.f32 	%f245, [%r235+-4];
	add.s64 	%rd115, %rd114, %rd108;
	ld.global.nc.f32 	%f246, [%rd115];
	fma.rn.f32 	%f247, %f245, %f246, %f244;
	ld.shared.f32 	%f248, [%r235];
	add.s64 	%rd116, %rd115, %rd108;
	ld.global.nc.f32 	%f249, [%rd116];
	fma.rn.f32 	%f250, %f248, %f249, %f247;
	ld.shared.f32 	%f251, [%r235+4];
	add.s64 	%rd117, %rd116, %rd108;
	ld.global.nc.f32 	%f252, [%rd117];
	fma.rn.f32 	%f253, %f251, %f252, %f250;
	ld.shared.f32 	%f254, [%r235+8];
	add.s64 	%rd118, %rd117, %rd108;
	ld.global.nc.f32 	%f255, [%rd118];
	fma.rn.f32 	%f256, %f254, %f255, %f253;
	ld.shared.f32 	%f257, [%r235+12];
	add.s64 	%rd119, %rd118, %rd108;
	ld.global.nc.f32 	%f258, [%rd119];
	fma.rn.f32 	%f259, %f257, %f258, %f256;
	ld.shared.f32 	%f260, [%r235+16];
	add.s64 	%rd120, %rd119, %rd108;
	ld.global.nc.f32 	%f261, [%rd120];
	fma.rn.f32 	%f262, %f260, %f261, %f259;
	ld.shared.f32 	%f263, [%r235+20];
	add.s64 	%rd121, %rd120, %rd108;
	ld.global.nc.f32 	%f264, [%rd121];
	fma.rn.f32 	%f265, %f263, %f264, %f262;
	ld.shared.f32 	%f266, [%r235+24];
	add.s64 	%rd122, %rd121, %rd108;
	ld.global.nc.f32 	%f267, [%rd122];
	fma.rn.f32 	%f268, %f266, %f267, %f265;
	ld.shared.f32 	%f269, [%r235+28];
	add.s64 	%rd123, %rd122, %rd108;
	ld.global.nc.f32 	%f270, [%rd123];
	fma.rn.f32 	%f337, %f269, %f270, %f268;
	add.s32 	%r237, %r237, 16;
	add.s32 	%r236, %r236, %r106;
	add.s32 	%r235, %r235, 64;
	setp.ne.s32 	%p27, %r237, 0;
	@%p27 bra 	$L__BB0_35;
$L__BB0_36:
	setp.eq.s32 	%p28, %r103, 0;
	@%p28 bra 	$L__BB0_45;
	and.b32  	%r115, %r132, 7;
	setp.lt.u32 	%p29, %r103, 8;
	@%p29 bra 	$L__BB0_39;
	shl.b32 	%r191, %r239, 2;
	add.s32 	%r192, %r32, %r191;
	ld.shared.f32 	%f272, [%r192];
	mad.lo.s32 	%r193, %r239, %r131, %r3;
	mul.wide.s32 	%rd124, %r193, 4;
	add.s64 	%rd125, %rd3, %rd124;
	ld.global.nc.f32 	%f273, [%rd125];
	fma.rn.f32 	%f274, %f272, %f273, %f337;
	ld.shared.f32 	%f275, [%r192+4];
	mul.wide.s32 	%rd126, %r131, 4;
	add.s64 	%rd127, %rd125, %rd126;
	ld.global.nc.f32 	%f276, [%rd127];
	fma.rn.f32 	%f277, %f275, %f276, %f274;
	ld.shared.f32 	%f278, [%r192+8];
	add.s64 	%rd128, %rd127, %rd126;
	ld.global.nc.f32 	%f279, [%rd128];
	fma.rn.f32 	%f280, %f278, %f279, %f277;
	ld.shared.f32 	%f281, [%r192+12];
	add.s64 	%rd129, %rd128, %rd126;
	ld.global.nc.f32 	%f282, [%rd129];
	fma.rn.f32 	%f283, %f281, %f282, %f280;
	ld.shared.f32 	%f284, [%r192+16];
	add.s64 	%rd130, %rd129, %rd126;
	ld.global.nc.f32 	%f285, [%rd130];
	fma.rn.f32 	%f286, %f284, %f285, %f283;
	ld.shared.f32 	%f287, [%r192+20];
	add.s64 	%rd131, %rd130, %rd126;
	ld.global.nc.f32 	%f288, [%rd131];
	fma.rn.f32 	%f289, %f287, %f288, %f286;
	ld.shared.f32 	%f290, [%r192+24];
	add.s64 	%rd132, %rd131, %rd126;
	ld.global.nc.f32 	%f291, [%rd132];
	fma.rn.f32 	%f292, %f290, %f291, %f289;
	ld.shared.f32 	%f293, [%r192+28];
	add.s64 	%rd133, %rd132, %rd126;
	ld.global.nc.f32 	%f294, [%rd133];
	fma.rn.f32 	%f337, %f293, %f294, %f292;
	add.s32 	%r239, %r239, 8;
$L__BB0_39:
	setp.eq.s32 	%p30, %r115, 0;
	@%p30 bra 	$L__BB0_45;
	and.b32  	%r118, %r132, 3;
	setp.lt.u32 	%p31, %r115, 4;
	@%p31 bra 	$L__BB0_42;
	shl.b32 	%r194, %r239, 2;
	add.s32 	%r195, %r32, %r194;
	ld.shared.f32 	%f296, [%r195];
	mad.lo.s32 	%r196, %r239, %r131, %r3;
	mul.wide.s32 	%rd134, %r196, 4;
	add.s64 	%rd135, %rd3, %rd134;
	ld.global.nc.f32 	%f297, [%rd135];
	fma.rn.f32 	%f298, %f296, %f297, %f337;
	ld.shared.f32 	%f299, [%r195+4];
	mul.wide.s32 	%rd136, %r131, 4;
	add.s64 	%rd137, %rd135, %rd136;
	ld.global.nc.f32 	%f300, [%rd137];
	fma.rn.f32 	%f301, %f299, %f300, %f298;
	ld.shared.f32 	%f302, [%r195+8];
	add.s64 	%rd138, %rd137, %rd136;
	ld.global.nc.f32 	%f303, [%rd138];
	fma.rn.f32 	%f304, %f302, %f303, %f301;
	ld.shared.f32 	%f305, [%r195+12];
	add.s64 	%rd139, %rd138, %rd136;
	ld.global.nc.f32 	%f306, [%rd139];
	fma.rn.f32 	%f337, %f305, %f306, %f304;
	add.s32 	%r239, %r239, 4;
$L__BB0_42:
	setp.eq.s32 	%p32, %r118, 0;
	@%p32 bra 	$L__BB0_45;
	mad.lo.s32 	%r243, %r239, %r131, %r3;
	shl.b32 	%r197, %r239, 2;
	shl.b32 	%r198, %r130, 2;
	add.s32 	%r199, %r197, %r198;
	mov.u32 	%r200, shared_mem;
	add.s32 	%r242, %r200, %r199;
	neg.s32 	%r241, %r118;
$L__BB0_44:
	.pragma "nounroll";
	ld.shared.f32 	%f307, [%r242];
	mul.wide.s32 	%rd140, %r243, 4;
	add.s64 	%rd141, %rd3, %rd140;
	ld.global.nc.f32 	%f308, [%rd141];
	fma.rn.f32 	%f337, %f307, %f308, %f337;
	add.s32 	%r243, %r243, %r131;
	add.s32 	%r242, %r242, 4;
	add.s32 	%r241, %r241, 1;
	setp.ne.s32 	%p33, %r241, 0;
	@%p33 bra 	$L__BB0_44;
$L__BB0_45:
	ld.param.f32 	%f310, [_Z26lora_forward_shared_kernelPKfS0_S0_S0_Pffiiii_param_5];
	ld.param.u64 	%rd145, [_Z26lora_forward_shared_kernelPKfS0_S0_S0_Pffiiii_param_4];
	fma.rn.f32 	%f309, %f310, %f337, %f319;
	mad.lo.s32 	%r201, %r131, %r1, %r3;
	cvta.to.global.u64 	%rd142, %rd145;
	mul.wide.u32 	%rd143, %r201, 4;
	add.s64 	%rd144, %rd142, %rd143;
	st.global.f32 	[%rd144], %f309;
$L__BB0_46:
	ret;

}


// ===== COMPILED SASS (sm_100) =====

	.target	sm_100

	.elftype	@"ET_EXEC"


//--------------------- .note.nv.tkinfo           --------------------------
	.section	.note.nv.tkinfo,"",@"SHT_NOTE"
	.sectionflags	@"SHF_NOTE_NV_TKINFO"
	.tkinfo
        /*0018*/ 	.word	0x00000002
        /*0030*/ 	.string	""
        /*0030*/ 	.string	"ptxas"
        /*0030*/ 	.string	"Cuda compilation tools, release 13.0, V13.0.88"
        /*0030*/ 	.string	"Build cuda_13.0.r13.0/compiler.36424714_0"
        /*0030*/ 	.string	"-arch sm_100 -m 64 "



//--------------------- .note.nv.cuinfo           --------------------------
	.section	.note.nv.cuinfo,"",@"SHT_NOTE"
	.sectionflags	@"SHF_NOTE_NV_CUINFO"
        /*0018*/ 	.short	0x0002
        /*001a*/ 	.short	0x0064
        /*001c*/ 	.short	0x0082
	.zero		2


//--------------------- .nv.info                  --------------------------
	.section	.nv.info,"",@"SHT_CUDA_INFO"
	.align	4


	//----- nvinfo : EIATTR_REGCOUNT
	.align		4
        /*0000*/ 	.byte	0x04, 0x2f
        /*0002*/ 	.short	(.L_1 - .L_0)
	.align		4
.L_0:
        /*0004*/ 	.word	index@(_Z26lora_forward_shared_kernelPKfS0_S0_S0_Pffiiii)
        /*0008*/ 	.word	0x00000020


	//----- nvinfo : EIATTR_FRAME_SIZE
	.align		4
.L_1:
        /*000c*/ 	.byte	0x04, 0x11
        /*000e*/ 	.short	(.L_3 - .L_2)
	.align		4
.L_2:
        /*0010*/ 	.word	index@(_Z26lora_forward_shared_kernelPKfS0_S0_S0_Pffiiii)
        /*0014*/ 	.word	0x00000000


	//----- nvinfo : EIATTR_MIN_STACK_SIZE
	.align		4
.L_3:
        /*0018*/ 	.byte	0x04, 0x12
        /*001a*/ 	.short	(.L_5 - .L_4)
	.align		4
.L_4:
        /*001c*/ 	.word	index@(_Z26lora_forward_shared_kernelPKfS0_S0_S0_Pffiiii)
        /*0020*/ 	.word	0x00000000
.L_5:


//--------------------- .nv.compat                --------------------------
	.section	.nv.compat,"",@"SHT_CUDA_COMPAT_INFO"
	.align	4
        /*0000*/ 	.byte	0x02, 0x09, 0x00, 0x00, 0x02, 0x02, 0x01, 0x00, 0x02, 0x05, 0x05, 0x00, 0x03, 0x07, 0x01, 0x01
        /*0010*/ 	.byte	0x02, 0x03, 0x00, 0x00, 0x02, 0x06, 0x01, 0x00, 0x04, 0x0b, 0x08, 0x00, 0x09, 0x00, 0x00, 0x00
        /*0020*/ 	.byte	0x00, 0x00, 0x00, 0x00


//--------------------- .nv.info._Z26lora_forward_shared_kernelPKfS0_S0_S0_Pffiiii --------------------------
	.section	.nv.info._Z26lora_forward_shared_kernelPKfS0_S0_S0_Pffiiii,"",@"SHT_CUDA_INFO"
	.sectionflags	@""
	.align	4


	//----- nvinfo : EIATTR_CUDA_API_VERSION
	.align		4
        /*0000*/ 	.byte	0x04, 0x37
        /*0002*/ 	.short	(.L_7 - .L_6)
.L_6:
        /*0004*/ 	.word	0x00000082


	//----- nvinfo : EIATTR_KPARAM_INFO
	.align		4
.L_7:
        /*0008*/ 	.byte	0x04, 0x17
        /*000a*/ 	.short	(.L_9 - .L_8)
.L_8:
        /*000c*/ 	.word	0x00000000
        /*0010*/ 	.short	0x0009
        /*0012*/ 	.short	0x0038
        /*0014*/ 	.byte	0x00, 0xf0, 0x11, 0x00


	//----- nvinfo : EIATTR_KPARAM_INFO
	.align		4
.L_9:
        /*0018*/ 	.byte	0x04, 0x17
        /*001a*/ 	.short	(.L_11 - .L_10)
.L_10:
        /*001c*/ 	.word	0x00000000
        /*0020*/ 	.short	0x0008
        /*0022*/ 	.short	0x0034
        /*0024*/ 	.byte	0x00, 0xf0, 0x11, 0x00


	//----- nvinfo : EIATTR_KPARAM_INFO
	.align		4
.L_11:
        /*0028*/ 	.byte	0x04, 0x17
        /*002a*/ 	.short	(.L_13 - .L_12)
.L_12:
        /*002c*/ 	.word	0x00000000
        /*0030*/ 	.short	0x0007
        /*0032*/ 	.short	0x0030
        /*0034*/ 	.byte	0x00, 0xf0, 0x11, 0x00


	//----- nvinfo : EIATTR_KPARAM_INFO
	.align		4
.L_13:
        /*0038*/ 	.byte	0x04, 0x17
        /*003a*/ 	.short	(.L_15 - .L_14)
.L_14:
        /*003c*/ 	.word	0x00000000
        /*0040*/ 	.short	0x0006
        /*0042*/ 	.short	0x002c
        /*0044*/ 	.byte	0x00, 0xf0, 0x11, 0x00


	//----- nvinfo : EIATTR_KPARAM_INFO
	.align		4
.L_15:
        /*0048*/ 	.byte	0x04, 0x17
        /*004a*/ 	.short	(.L_17 - .L_16)
.L_16:
        /*004c*/ 	.word	0x00000000
        /*0050*/ 	.short	0x0005
        /*0052*/ 	.short	0x0028
        /*0054*/ 	.byte	0x00, 0xf0, 0x11, 0x00


	//----- nvinfo : EIATTR_KPARAM_INFO
	.align		4
.L_17:
        /*0058*/ 	.byte	0x04, 0x17
        /*005a*/ 	.short	(.L_19 - .L_18)
.L_18:
        /*005c*/ 	.word	0x00000000
        /*0060*/ 	.short	0x0004
        /*0062*/ 	.short	0x0020
        /*0064*/ 	.byte	0x00, 0xf5, 0x21, 0x00


	//----- nvinfo : EIATTR_KPARAM_INFO
	.align		4
.L_19:
        /*0068*/ 	.byte	0x04, 0x17
        /*006a*/ 	.short	(.L_21 - .L_20)
.L_20:
        /*006c*/ 	.word	0x00000000
        /*0070*/ 	.short	0x0003
        /*0072*/ 	.short	0x0018
        /*0074*/ 	.byte	0x00, 0xf5, 0x21, 0x00


	//----- nvinfo : EIATTR_KPARAM_INFO
	.align		4
.L_21:
        /*0078*/ 	.byte	0x04, 0x17
        /*007a*/ 	.short	(.L_23 - .L_22)
.L_22:
        /*007c*/ 	.word	0x00000000
        /*0080*/ 	.short	0x0002
        /*0082*/ 	.short	0x0010
        /*0084*/ 	.byte	0x00, 0xf5, 0x21, 0x00


	//----- nvinfo : EIATTR_KPARAM_INFO
	.align		4
.L_23:
        /*0088*/ 	.byte	0x04, 0x17
        /*008a*/ 	.short	(.L_25 - .L_24)
.L_24:
        /*008c*/ 	.word	0x00000000
        /*0090*/ 	.short	0x0001
        /*0092*/ 	.short	0x0008
        /*0094*/ 	.byte	0x00, 0xf5, 0x21, 0x00


	//----- nvinfo : EIATTR_KPARAM_INFO
	.align		4
.L_25:
        /*0098*/ 	.byte	0x04, 0x17
        /*009a*/ 	.short	(.L_27 - .L_26)
.L_26:
        /*009c*/ 	.word	0x00000000
        /*00a0*/ 	.short	0x0000
        /*00a2*/ 	.short	0x0000
        /*00a4*/ 	.byte	0x00, 0xf5, 0x21, 0x00


	//----- nvinfo : EIATTR_SPARSE_MMA_MASK
	.align		4
.L_27:
        /*00a8*/ 	.byte	0x03, 0x50
        /*00aa*/ 	.short	0x0000


	//----- nvinfo : EIATTR_MAXREG_COUNT
	.align		4
        /*00ac*/ 	.byte	0x03, 0x1b
        /*00ae*/ 	.short	0x00ff


	//----- nvinfo : EIATTR_NUM_BARRIERS
	.align		4
        /*00b0*/ 	.byte	0x02, 0x4c
        /*00b2*/ 	.byte	0x01
	.zero		1


	//----- nvinfo : EIATTR_MERCURY_ISA_VERSION
	.align		4
        /*00b4*/ 	.byte	0x03, 0x5f
        /*00b6*/ 	.short	0x0101


	//----- nvinfo : EIATTR_VRC_CTA_INIT_COUNT
	.align		4
        /*00b8*/ 	.byte	0x02, 0x4a
	.zero		1
	.zero		1


	//----- nvinfo : EIATTR_EXIT_INSTR_OFFSETS
	.align		4
        /*00bc*/ 	.byte	0x04, 0x1c
        /*00be*/ 	.short	(.L_29 - .L_28)


	//   ....[0]....
.L_28:
        /*00c0*/ 	.word	0x00000090


	//   ....[1]....
        /*00c4*/ 	.word	0x000001e0


	//   ....[2]....
        /*00c8*/ 	.word	0x000023b0


	//----- nvinfo : EIATTR_CRS_STACK_SIZE
	.align		4
.L_29:
        /*00cc*/ 	.byte	0x04, 0x1e
        /*00ce*/ 	.short	(.L_31 - .L_30)
.L_30:
        /*00d0*/ 	.word	0x00000000


	//----- nvinfo : EIATTR_CBANK_PARAM_SIZE
	.align		4
.L_31:
        /*00d4*/ 	.byte	0x03, 0x19
        /*00d6*/ 	.short	0x003c


	//----- nvinfo : EIATTR_PARAM_CBANK
	.align		4
        /*00d8*/ 	.byte	0x04, 0x0a
        /*00da*/ 	.short	(.L_33 - .L_32)
	.align		4
.L_32:
        /*00dc*/ 	.word	index@(.nv.constant0._Z26lora_forward_shared_kernelPKfS0_S0_S0_Pffiiii)
        /*00e0*/ 	.short	0x0380
        /*00e2*/ 	.short	0x003c


	//----- nvinfo : EIATTR_SW_WAR
	.align		4
.L_33:
        /*00e4*/ 	.byte	0x04, 0x36
        /*00e6*/ 	.short	(.L_35 - .L_34)
.L_34:
        /*00e8*/ 	.word	0x00000008
.L_35:


//--------------------- .nv.callgraph             --------------------------
	.section	.nv.callgraph,"",@"SHT_CUDA_CALLGRAPH"
	.align	4
	.sectionentsize	8
	.align		4
        /*0000*/ 	.word	0x00000000
	.align		4
        /*0004*/ 	.word	0xffffffff
	.align		4
        /*0008*/ 	.word	0x00000000
	.align		4
        /*000c*/ 	.word	0xfffffffe
	.align		4
        /*0010*/ 	.word	0x00000000
	.align		4
        /*0014*/ 	.word	0xfffffffd
	.align		4
        /*0018*/ 	.word	0x00000000
	.align		4
        /*001c*/ 	.word	0xfffffffc


//--------------------- .text._Z26lora_forward_shared_kernelPKfS0_S0_S0_Pffiiii --------------------------
	.section	.text._Z26lora_forward_shared_kernelPKfS0_S0_S0_Pffiiii,"ax",@progbits
	.align	128
        .global         _Z26lora_forward_shared_kernelPKfS0_S0_S0_Pffiiii
        .type           _Z26lora_forward_shared_kernelPKfS0_S0_S0_Pffiiii,@function
        .size           _Z26lora_forward_shared_kernelPKfS0_S0_S0_Pffiiii,(.L_x_23 - _Z26lora_forward_shared_kernelPKfS0_S0_S0_Pffiiii)
        .other          _Z26lora_forward_shared_kernelPKfS0_S0_S0_Pffiiii,@"STO_CUDA_ENTRY STV_DEFAULT"
_Z26lora_forward_shared_kernelPKfS0_S0_S0_Pffiiii:
.text._Z26lora_forward_shared_kernelPKfS0_S0_S0_Pffiiii:
[----:B------:R-:W-:Y:S08]  /*0000*/  LDC R1, c[0x0][0x37c] ;  /* 0x0000df00ff017b82 */ /* 0x000ff00000000800 */
[----:B------:R-:W0:Y:S01]  /*0010*/  S2UR UR9, SR_CTAID.X ;  /* 0x00000000000979c3 */ /* 0x000e220000002500 */
[----:B------:R-:W1:Y:S07]  /*0020*/  S2R R0, SR_TID.Y ;  /* 0x0000000000007919 */ /* 0x000e6e0000002200 */
[----:B------:R-:W0:Y:S08]  /*0030*/  LDC R2, c[0x0][0x3ac] ;  /* 0x0000eb00ff027b82 */ /* 0x000e300000000800 */
[----:B------:R-:W1:Y:S08]  /*0040*/  S2UR UR4, SR_CTAID.Y ;  /* 0x00000000000479c3 */ /* 0x000e700000002600 */
[----:B------:R-:W1:Y:S01]  /*0050*/  LDC R3, c[0x0][0x364] ;  /* 0x0000d900ff037b82 */ /* 0x000e620000000800 */
[----:B------:R-:W2:Y:S01]  /*0060*/  LDCU UR5, c[0x0][0x360] ;  /* 0x00006c00ff0577ac */ /* 0x000ea20008000800 */
[----:B0-----:R-:W-:Y:S01]  /*0070*/  ISETP.LE.AND P0, PT, R2, UR9, PT ;  /* 0x0000000902007c0c */ /* 0x001fe2000bf03270 */
[----:B-1----:R-:W-:-:S12]  /*0080*/  IMAD R24, R3, UR4, R0 ;  /* 0x0000000403187c24 */ /* 0x002fd8000f8e0200 */
[----:B--2---:R-:W-:Y:S05]  /*0090*/  @P0 EXIT ;  /* 0x000000000000094d */ /* 0x004fea0003800000 */
[----:B------:R-:W0:Y:S01]  /*00a0*/  S2R R17, SR_TID.X ;  /* 0x0000000000117919 */ /* 0x000e220000002100 */
[----:B------:R-:W1:Y:S01]  /*00b0*/  LDC R3, c[0x0][0x3b0] ;  /* 0x0000ec00ff037b82 */ /* 0x000e620000000800 */
[----:B------:R-:W2:Y:S01]  /*00c0*/  LDCU.64 UR10, c[0x0][0x358] ;  /* 0x00006b00ff0a77ac */ /* 0x000ea20008000a00 */
[----:B------:R-:W-:Y:S06]  /*00d0*/  BSSY.RECONVERGENT B0, `(.L_x_0) ;  /* 0x000000f000007945 */ /* 0x000fec0003800200 */
[----:B------:R-:W3:Y:S01]  /*00e0*/  LDC R2, c[0x0][0x3b4] ;  /* 0x0000ed00ff027b82 */ /* 0x000ee20000000800 */
[----:B0-----:R-:W-:Y:S01]  /*00f0*/  IMAD R6, R0, UR5, R17 ;  /* 0x0000000500067c24 */ /* 0x001fe2000f8e0211 */
[----:B---3--:R-:W-:-:S04]  /*0100*/  ISETP.GE.AND P1, PT, R24, R2, PT ;  /* 0x000000021800720c */ /* 0x008fc80003f26270 */
[----:B-1----:R-:W-:-:S13]  /*0110*/  ISETP.GE.AND P0, PT, R6, R3, PT ;  /* 0x000000030600720c */ /* 0x002fda0003f06270 */
[----:B--2---:R-:W-:Y:S05]  /*0120*/  @P0 BRA `(.L_x_1) ;  /* 0x0000000000240947 */ /* 0x004fea0003800000 */
[----:B------:R-:W0:Y:S01]  /*0130*/  LDC.64 R4, c[0x0][0x380] ;  /* 0x0000e000ff047b82 */ /* 0x000e220000000a00 */
[----:B------:R-:W-:-:S04]  /*0140*/  IMAD R7, R3, UR9, R6 ;  /* 0x0000000903077c24 */ /* 0x000fc8000f8e0206 */
[----:B0-----:R-:W-:-:S06]  /*0150*/  IMAD.WIDE.U32 R4, R7, 0x4, R4 ;  /* 0x0000000407047825 */ /* 0x001fcc00078e0004 */
[----:B------:R-:W2:Y:S01]  /*0160*/  LDG.E.CONSTANT R4, desc[UR10][R4.64] ;  /* 0x0000000a04047981 */ /* 0x000ea2000c1e9900 */
[----:B------:R-:W0:Y:S01]  /*0170*/  S2UR UR5, SR_CgaCtaId ;  /* 0x00000000000579c3 */ /* 0x000e220000008800 */
[----:B------:R-:W-:Y:S02]  /*0180*/  UMOV UR4, 0x400 ;  /* 0x0000040000047882 */ /* 0x000fe40000000000 */
[----:B0-----:R-:W-:-:S06]  /*0190*/  ULEA UR4, UR5, UR4, 0x18 ;  /* 0x0000000405047291 */ /* 0x001fcc000f8ec0ff */
[----:B------:R-:W-:-:S05]  /*01a0*/  LEA R7, R6, UR4, 0x2 ;  /* 0x0000000406077c11 */ /* 0x000fca000f8e10ff */
[----:B--2---:R0:W-:Y:S02]  /*01b0*/  STS [R7], R4 ;  /* 0x0000000407007388 */ /* 0x0041e40000000800 */
.L_x_1:
[----:B------:R-:W-:Y:S05]  /*01c0*/  BSYNC.RECONVERGENT B0 ;  /* 0x0000000000007941 */ /* 0x000fea0003800200 */
.L_x_0:
[----:B------:R-:W-:Y:S06]  /*01d0*/  BAR.SYNC.DEFER_BLOCKING 0x0 ;  /* 0x0000000000007b1d */ /* 0x000fec0000010000 */
[----:B------:R-:W-:Y:S05]  /*01e0*/  @P1 EXIT ;  /* 0x000000000000194d */ /* 0x000fea0003800000 */
[----:B------:R-:W-:Y:S01]  /*01f0*/  ISETP.GE.AND P1, PT, R3, 0x1, PT ;  /* 0x000000010300780c */ /* 0x000fe20003f26270 */
[----:B------:R-:W-:-:S12]  /*0200*/  HFMA2 R23, -RZ, RZ, 0, 0 ;  /* 0x00000000ff177431 */ /* 0x000fd800000001ff */
[----:B------:R-:W-:Y:S05]  /*0210*/  @!P1 BRA `(.L_x_2) ;  /* 0x0000000800609947 */ /* 0x000fea0003800000 */
[C---:B------:R-:W-:Y:S02]  /*0220*/  ISETP.GE.U32.AND P2, PT, R3.reuse, 0x10, PT ;  /* 0x000000100300780c */ /* 0x040fe40003f46070 */
[----:B------:R-:W-:Y:S02]  /*0230*/  LOP3.LUT R14, R3, 0xf, RZ, 0xc0, !PT ;  /* 0x0000000f030e7812 */ /* 0x000fe400078ec0ff */
[----:B------:R-:W-:Y:S02]  /*0240*/  MOV R23, RZ ;  /* 0x000000ff00177202 */ /* 0x000fe40000000f00 */
[----:B------:R-:W-:Y:S02]  /*0250*/  ISETP.NE.AND P0, PT, R14, RZ, PT ;  /* 0x000000ff0e00720c */ /* 0x000fe40003f05270 */
[----:B------:R-:W-:-:S05]  /*0260*/  MOV R12, RZ ;  /* 0x000000ff000c7202 */ /* 0x000fca0000000f00 */
[----:B------:R-:W-:Y:S06]  /*0270*/  @!P2 BRA `(.L_x_3) ;  /* 0x000000040008a947 */ /* 0x000fec0003800000 */
[----:B------:R-:W1:Y:S01]  /*0280*/  S2UR UR5, SR_CgaCtaId ;  /* 0x00000000000579c3 */ /* 0x000e620000008800 */
[----:B------:R-:W-:Y:S01]  /*0290*/  LOP3.LUT R12, R3, 0x7ffffff0, RZ, 0xc0, !PT ;  /* 0x7ffffff0030c7812 */ /* 0x000fe200078ec0ff */
[----:B------:R-:W-:Y:S01]  /*02a0*/  UMOV UR4, 0x400 ;  /* 0x0000040000047882 */ /* 0x000fe20000000000 */
[----:B------:R-:W-:Y:S02]  /*02b0*/  MOV R23, RZ ;  /* 0x000000ff00177202 */ /* 0x000fe40000000f00 */
[----:B------:R-:W-:Y:S02]  /*02c0*/  MOV R13, R24 ;  /* 0x00000018000d7202 */ /* 0x000fe40000000f00 */
[----:B------:R-:W-:Y:S01]  /*02d0*/  IADD3 R15, PT, PT, -R12, RZ, RZ ;  /* 0x000000ff0c0f7210 */ /* 0x000fe20007ffe1ff */
[----:B-1----:R-:W-:-:S04]  /*02e0*/  ULEA UR4, UR5, UR4, 0x18 ;  /* 0x0000000405047291 */ /* 0x002fc8000f8ec0ff */
[----:B------:R-:W-:-:S12]  /*02f0*/  UIADD3 UR4, UPT, UPT, UR4, 0x20, URZ ;  /* 0x0000002004047890 */ /* 0x000fd8000fffe0ff */
.L_x_4:
[----:B0-----:R-:W0:Y:S02]  /*0300*/  LDC.64 R4, c[0x0][0x388] ;  /* 0x0000e200ff047b82 */ /* 0x001e240000000a00 */
[----:B0-----:R-:W-:-:S05]  /*0310*/  IMAD.WIDE R4, R13, 0x4, R4 ;  /* 0x000000040d047825 */ /* 0x001fca00078e0204 */
[----:B------:R-:W2:Y:S01]  /*0320*/  LDG.E.CONSTANT R9, desc[UR10][R4.64] ;  /* 0x0000000a04097981 */ /* 0x000ea2000c1e9900 */
[----:B------:R-:W-:-:S05]  /*0330*/  IMAD.WIDE R6, R2, 0x4, R4 ;  /* 0x0000000402067825 */ /* 0x000fca00078e0204 */
[----:B------:R0:W3:Y:S01]  /*0340*/  LDG.E.CONSTANT R8, desc[UR10][R6.64] ;  /* 0x0000000a06087981 */ /* 0x0000e2000c1e9900 */
[----:B------:R-:W-:-:S05]  /*0350*/  IMAD.WIDE R28, R2, 0x4, R6 ;  /* 0x00000004021c7825 */ /* 0x000fca00078e0206 */
[----:B------:R-:W4:Y:S01]  /*0360*/  LDG.E.CONSTANT R25, desc[UR10][R28.64] ;  /* 0x0000000a1c197981 */ /* 0x000f22000c1e9900 */
[----:B------:R-:W-:-:S03]  /*0370*/  IMAD.WIDE R10, R2, 0x4, R28 ;  /* 0x00000004020a7825 */ /* 0x000fc600078e021c */
[----:B0-----:R-:W2:Y:S04]  /*0380*/  LDS.128 R4, [UR4+-0x20] ;  /* 0xffffe004ff047984 */ /* 0x001ea80008000c00 */
[----:B------:R-:W5:Y:S01]  /*0390*/  LDG.E.CONSTANT R19, desc[UR10][R10.64] ;  /* 0x0000000a0a137981 */ /* 0x000f62000c1e9900 */
[----:B------:R-:W-:-:S05]  /*03a0*/  IMAD.WIDE R20, R2, 0x4, R10 ;  /* 0x0000000402147825 */ /* 0x000fca00078e020a */
[----:B------:R0:W5:Y:S02]  /*03b0*/  LDG.E.CONSTANT R22, desc[UR10][R20.64] ;  /* 0x0000000a14167981 */ /* 0x000164000c1e9900 */
[----:B0-----:R-:W-:-:S04]  /*03c0*/  IMAD.WIDE R20, R2, 0x4, R20 ;  /* 0x0000000402147825 */ /* 0x001fc800078e0214 */
[C---:B------:R-:W-:Y:S02]  /*03d0*/  IMAD.WIDE R26, R2.reuse, 0x4, R20 ;  /* 0x00000004021a7825 */ /* 0x040fe400078e0214 */
[----:B------:R-:W5:Y:S04]  /*03e0*/  LDG.E.CONSTANT R20, desc[UR10][R20.64] ;  /* 0x0000000a14147981 */ /* 0x000f68000c1e9900 */
[----:B------:R0:W5:Y:S02]  /*03f0*/  LDG.E.CONSTANT R21, desc[UR10][R26.64] ;  /* 0x0000000a1a157981 */ /* 0x000164000c1e9900 */
[----:B0-----:R-:W-:-:S05]  /*0400*/  IMAD.WIDE R26, R2, 0x4, R26 ;  /* 0x00000004021a7825 */ /* 0x001fca00078e021a */
[----:B------:R0:W5:Y:S02]  /*0410*/  LDG.E.CONSTANT R16, desc[UR10][R26.64] ;  /* 0x0000000a1a107981 */ /* 0x000164000c1e9900 */
[----:B0-----:R-:W-:-:S05]  /*0420*/  IMAD.WIDE R26, R2, 0x4, R26 ;  /* 0x00000004021a7825 */ /* 0x001fca00078e021a */
[----:B------:R0:W5:Y:S02]  /*0430*/  LDG.E.CONSTANT R18, desc[UR10][R26.64] ;  /* 0x0000000a1a127981 */ /* 0x000164000c1e9900 */
[----:B0-----:R-:W-:-:S04]  /*0440*/  IMAD.WIDE R26, R2, 0x4, R26 ;  /* 0x00000004021a7825 */ /* 0x001fc800078e021a */
[----:B--2---:R-:W-:-:S04]  /*0450*/  FFMA R4, R4, R9, R23 ;  /* 0x0000000904047223 */ /* 0x004fc80000000017 */
[----:B---3--:R-:W-:Y:S02]  /*0460*/  FFMA R5, R5, R8, R4 ;  /* 0x0000000805057223 */ /* 0x008fe40000000004 */
[----:B------:R-:W0:Y:S02]  /*0470*/  LDS.128 R8, [UR4+-0x10] ;  /* 0xfffff004ff087984 */ /* 0x000e240008000c00 */
[----:B----4-:R-:W-:Y:S01]  /*0480*/  FFMA R6, R6, R25, R5 ;  /* 0x0000001906067223 */ /* 0x010fe20000000005 */
[C---:B------:R-:W-:Y:S01]  /*0490*/  IMAD.WIDE R4, R2.reuse, 0x4, R26 ;  /* 0x0000000402047825 */ /* 0x040fe200078e021a */
[----:B------:R1:W2:Y:S03]  /*04a0*/  LDG.E.CONSTANT R25, desc[UR10][R26.64] ;  /* 0x0000000a1a197981 */ /* 0x0002a6000c1e9900 */
[----:B------:R-:W-:-:S04]  /*04b0*/  IMAD.WIDE R28, R2, 0x4, R4 ;  /* 0x00000004021c7825 */ /* 0x000fc800078e0204 */
[----:B-----5:R-:W-:Y:S02]  /*04c0*/  FFMA R7, R7, R19, R6 ;  /* 0x0000001307077223 */ /* 0x020fe40000000006 */
[----:B------:R3:W4:Y:S01]  /*04d0*/  LDG.E.CONSTANT R19, desc[UR10][R4.64] ;  /* 0x0000000a04137981 */ /* 0x000722000c1e9900 */
[----:B-1----:R-:W-:-:S03]  /*04e0*/  IMAD.WIDE R26, R2, 0x4, R28 ;  /* 0x00000004021a7825 */ /* 0x002fc600078e021c */
[----:B------:R-:W5:Y:S01]  /*04f0*/  LDG.E.CONSTANT R28, desc[UR10][R28.64] ;  /* 0x0000000a1c1c7981 */ /* 0x000f62000c1e9900 */
[----:B---3--:R-:W-:-:S03]  /*0500*/  IMAD.WIDE R4, R2, 0x4, R26 ;  /* 0x0000000402047825 */ /* 0x008fc600078e021a */
[----:B------:R-:W3:Y:S04]  /*0510*/  LDG.E.CONSTANT R27, desc[UR10][R26.64] ;  /* 0x0000000a1a1b7981 */ /* 0x000ee8000c1e9900 */
[----:B------:R1:W3:Y:S01]  /*0520*/  LDG.E.CONSTANT R26, desc[UR10][R4.64] ;  /* 0x0000000a041a7981 */ /* 0x0002e2000c1e9900 */
[----:B0-----:R-:W-:Y:S01]  /*0530*/  FFMA R22, R8, R22, R7 ;  /* 0x0000001608167223 */ /* 0x001fe20000000007 */
[----:B-1----:R-:W-:-:S05]  /*0540*/  IMAD.WIDE R4, R2, 0x4, R4 ;  /* 0x0000000402047825 */ /* 0x002fca00078e0204 */
[----:B------:R0:W3:Y:S02]  /*0550*/  LDG.E.CONSTANT R8, desc[UR10][R4.64] ;  /* 0x0000000a04087981 */ /* 0x0000e4000c1e9900 */
[----:B0-----:R-:W-:-:S05]  /*0560*/  IMAD.WIDE R4, R2, 0x4, R4 ;  /* 0x0000000402047825 */ /* 0x001fca00078e0204 */
[----:B------:R0:W3:Y:S04]  /*0570*/  LDG.E.CONSTANT R29, desc[UR10][R4.64] ;  /* 0x0000000a041d7981 */ /* 0x0000e8000c1e9900 */
[----:B0-----:R-:W0:Y:S01]  /*0580*/  LDS.128 R4, [UR4] ;  /* 0x00000004ff047984 */ /* 0x001e220008000c00 */
[----:B------:R-:W-:-:S04]  /*0590*/  FFMA R9, R9, R20, R22 ;  /* 0x0000001409097223 */ /* 0x000fc80000000016 */
[----:B------:R-:W-:Y:S02]  /*05a0*/  FFMA R10, R10, R21, R9 ;  /* 0x000000150a0a7223 */ /* 0x000fe40000000009 */
[----:B------:R-:W3:Y:S02]  /*05b0*/  LDS.128 R20, [UR4+0x10] ;  /* 0x00001004ff147984 */ /* 0x000ee40008000c00 */
[----:B------:R-:W-:Y:S01]  /*05c0*/  FFMA R11, R11, R16, R10 ;  /* 0x000000100b0b7223 */ /* 0x000fe2000000000a */
[----:B------:R-:W-:-:S04]  /*05d0*/  IADD3 R15, PT, PT, R15, 0x10, RZ ;  /* 0x000000100f0f7810 */ /* 0x000fc80007ffe0ff */
[----:B------:R-:W-:Y:S01]  /*05e0*/  ISETP.NE.AND P2, PT, R15, RZ, PT ;  /* 0x000000ff0f00720c */ /* 0x000fe20003f45270 */
[----:B------:R-:W-:Y:S01]  /*05f0*/  UIADD3 UR4, UPT, UPT, UR4, 0x40, URZ ;  /* 0x0000004004047890 */ /* 0x000fe2000fffe0ff */
[----:B0-----:R-:W-:Y:S01]  /*0600*/  FFMA R18, R4, R18, R11 ;  /* 0x0000001204127223 */ /* 0x001fe2000000000b */
[----:B------:R-:W-:-:S03]  /*0610*/  LEA R13, R2, R13, 0x4 ;  /* 0x0000000d020d7211 */ /* 0x000fc600078e20ff */
[----:B--2---:R-:W-:-:S04]  /*0620*/  FFMA R25, R5, R25, R18 ;  /* 0x0000001905197223 */ /* 0x004fc80000000012 */
[----:B----4-:R-:W-:-:S04]  /*0630*/  FFMA R6, R6, R19, R25 ;  /* 0x0000001306067223 */ /* 0x010fc80000000019 */
[----:B-----5:R-:W-:-:S04]  /*0640*/  FFMA R7, R7, R28, R6 ;  /* 0x0000001c07077223 */ /* 0x020fc80000000006 */
[----:B---3--:R-:W-:-:S04]  /*0650*/  FFMA R20, R20, R27, R7 ;  /* 0x0000001b14147223 */ /* 0x008fc80000000007 */
[----:B------:R-:W-:-:S04]  /*0660*/  FFMA R21, R21, R26, R20 ;  /* 0x0000001a15157223 */ /* 0x000fc80000000014 */
[----:B------:R-:W-:-:S04]  /*0670*/  FFMA R8, R22, R8, R21 ;  /* 0x0000000816087223 */ /* 0x000fc80000000015 */
[----:B------:R-:W-:Y:S01]  /*0680*/  FFMA R23, R23, R29, R8 ;  /* 0x0000001d17177223 */ /* 0x000fe20000000008 */
[----:B------:R-:W-:Y:S06]  /*0690*/  @P2 BRA `(.L_x_4) ;  /* 0xfffffffc00182947 */ /* 0x000fec000383ffff */
.L_x_3:
[----:B------:R-:W-:Y:S05]  /*06a0*/  @!P0 BRA `(.L_x_2) ;  /* 0x00000004003c8947 */ /* 0x000fea0003800000 */
[----:B------:R-:W-:Y:S02]  /*06b0*/  ISETP.GE.U32.AND P0, PT, R14, 0x8, PT ;  /* 0x000000080e00780c */ /* 0x000fe40003f06070 */
[----:B------:R-:W-:-:S04]  /*06c0*/  LOP3.LUT R19, R3, 0x7, RZ, 0xc0, !PT ;  /* 0x0000000703137812 */ /* 0x000fc800078ec0ff */
[----:B------:R-:W-:-:S07]  /*06d0*/  ISETP.NE.AND P2, PT, R19, RZ, PT ;  /* 0x000000ff1300720c */ /* 0x000fce0003f45270 */
[----:B------:R-:W-:Y:S06]  /*06e0*/  @!P0 BRA `(.L_x_5) ;  /* 0x0000000000848947 */ /* 0x000fec0003800000 */
[----:B------:R-:W1:Y:S01]  /*06f0*/  LDC.64 R10, c[0x0][0x388] ;  /* 0x0000e200ff0a7b82 */ /* 0x000e620000000a00 */
[----:B------:R-:W-:-:S04]  /*0700*/  IMAD R5, R12, R2, R24 ;  /* 0x000000020c057224 */ /* 0x000fc800078e0218 */
[----:B-1----:R-:W-:-:S05]  /*0710*/  IMAD.WIDE R10, R5, 0x4, R10 ;  /* 0x00000004050a7825 */ /* 0x002fca00078e020a */
[----:B------:R1:W2:Y:S01]  /*0720*/  LDG.E.CONSTANT R18, desc[UR10][R10.64] ;  /* 0x0000000a0a127981 */ /* 0x0002a2000c1e9900 */
[----:B------:R-:W-:-:S05]  /*0730*/  IMAD.WIDE R28, R2, 0x4, R10 ;  /* 0x00000004021c7825 */ /* 0x000fca00078e020a */
[----:B------:R3:W4:Y:S01]  /*0740*/  LDG.E.CONSTANT R16, desc[UR10][R28.64] ;  /* 0x0000000a1c107981 */ /* 0x000722000c1e9900 */
[----:B0-----:R-:W-:-:S05]  /*0750*/  IMAD.WIDE R6, R2, 0x4, R28 ;  /* 0x0000000402067825 */ /* 0x001fca00078e021c */
[----:B------:R-:W5:Y:S01]  /*0760*/  LDG.E.CONSTANT R13, desc[UR10][R6.64] ;  /* 0x0000000a060d7981 */ /* 0x000f62000c1e9900 */
[----:B------:R-:W-:-:S05]  /*0770*/  IMAD.WIDE R4, R2, 0x4, R6 ;  /* 0x0000000402047825 */ /* 0x000fca00078e0206 */
[----:B------:R0:W5:Y:S01]  /*0780*/  LDG.E.CONSTANT R22, desc[UR10][R4.64] ;  /* 0x0000000a04167981 */ /* 0x000162000c1e9900 */
[----:B------:R-:W-:-:S05]  /*0790*/  IMAD.WIDE R8, R2, 0x4, R4 ;  /* 0x0000000402087825 */ /* 0x000fca00078e0204 */
[----:B------:R0:W5:Y:S01]  /*07a0*/  LDG.E.CONSTANT R25, desc[UR10][R8.64] ;  /* 0x0000000a08197981 */ /* 0x000162000c1e9900 */
[----:B------:R-:W-:-:S04]  /*07b0*/  IMAD.WIDE R14, R2, 0x4, R8 ;  /* 0x00000004020e7825 */ /* 0x000fc800078e0208 */
[C---:B------:R-:W-:Y:S02]  /*07c0*/  IMAD.WIDE R20, R2.reuse, 0x4, R14 ;  /* 0x0000000402147825 */ /* 0x040fe400078e020e */
[----:B------:R-:W5:Y:S02]  /*07d0*/  LDG.E.CONSTANT R14, desc[UR10][R14.64] ;  /* 0x0000000a0e0e7981 */ /* 0x000f64000c1e9900 */
[----:B------:R-:W-:Y:S02]  /*07e0*/  IMAD.WIDE R26, R2, 0x4, R20 ;  /* 0x00000004021a7825 */ /* 0x000fe400078e0214 */
[----:B------:R-:W5:Y:S04]  /*07f0*/  LDG.E.CONSTANT R21, desc[UR10][R20.64] ;  /* 0x0000000a14157981 */ /* 0x000f68000c1e9900 */
[----:B------:R-:W5:Y:S01]  /*0800*/  LDG.E.CONSTANT R26, desc[UR10][R26.64] ;  /* 0x0000000a1a1a7981 */ /* 0x000f62000c1e9900 */
[----:B-1----:R-:W1:Y:S01]  /*0810*/  S2R R11, SR_CgaCtaId ;  /* 0x00000000000b7919 */ /* 0x002e620000008800 */
[----:B------:R-:W-:-:S04]  /*0820*/  MOV R10, 0x400 ;  /* 0x00000400000a7802 */ /* 0x000fc80000000f00 */
[----:B-1----:R-:W-:-:S04]  /*0830*/  LEA R11, R11, R10, 0x18 ;  /* 0x0000000a0b0b7211 */ /* 0x002fc800078ec0ff */
[----:B---3--:R-:W-:-:S05]  /*0840*/  LEA R28, R12, R11, 0x2 ;  /* 0x0000000b0c1c7211 */ /* 0x008fca00078e10ff */
[----:B0-----:R-:W2:Y:S04]  /*0850*/  LDS.128 R4, [R28] ;  /* 0x000000001c047984 */ /* 0x001ea80000000c00 */
[----:B------:R-:W0:Y:S01]  /*0860*/  LDS.128 R8, [R28+0x10] ;  /* 0x000010001c087984 */ /* 0x000e220000000c00 */
[----:B------:R-:W-:Y:S01]  /*0870*/  IADD3 R12, PT, PT, R12, 0x8, RZ ;  /* 0x000000080c0c7810 */ /* 0x000fe20007ffe0ff */
[----:B--2---:R-:W-:-:S04]  /*0880*/  FFMA R23, R4, R18, R23 ;  /* 0x0000001204177223 */ /* 0x004fc80000000017 */
[----:B----4-:R-:W-:-:S04]  /*0890*/  FFMA R16, R16, R5, R23 ;  /* 0x0000000510107223 */ /* 0x010fc80000000017 */
[----:B-----5:R-:W-:-:S04]  /*08a0*/  FFMA R13, R13, R6, R16 ;  /* 0x000000060d0d7223 */ /* 0x020fc80000000010 */
[----:B------:R-:W-:-:S04]  /*08b0*/  FFMA R7, R22, R7, R13 ;  /* 0x0000000716077223 */ /* 0x000fc8000000000d */
[----:B0-----:R-:W-:-:S04]  /*08c0*/  FFMA R7, R8, R25, R7 ;  /* 0x0000001908077223 */ /* 0x001fc80000000007 */
[----:B------:R-:W-:-:S04]  /*08d0*/  FFMA R14, R14, R9, R7 ;  /* 0x000000090e0e7223 */ /* 0x000fc80000000007 */
[----:B------:R-:W-:-:S04]  /*08e0*/  FFMA R21, R21, R10, R14 ;  /* 0x0000000a15157223 */ /* 0x000fc8000000000e */
[----:B------:R-:W-:-:S07]  /*08f0*/  FFMA R23, R26, R11, R21 ;  /* 0x0000000b1a177223 */ /* 0x000fce0000000015 */
.L_x_5:
[----:B------:R-:W-:Y:S05]  /*0900*/  @!P2 BRA `(.L_x_2) ;  /* 0x0000000000a4a947 */ /* 0x000fea0003800000 */
[----:B------:R-:W-:Y:S02]  /*0910*/  ISETP.GE.U32.AND P0, PT, R19, 0x4, PT ;  /* 0x000000041300780c */ /* 0x000fe40003f06070 */
[----:B------:R-:W-:-:S04]  /*0920*/  LOP3.LUT R8, R3, 0x3, RZ, 0xc0, !PT ;  /* 0x0000000303087812 */ /* 0x000fc800078ec0ff */
[----:B------:R-:W-:-:S07]  /*0930*/  ISETP.NE.AND P2, PT, R8, RZ, PT ;  /* 0x000000ff0800720c */ /* 0x000fce0003f45270 */
[----:B------:R-:W-:Y:S06]  /*0940*/  @!P0 BRA `(.L_x_6) ;  /* 0x0000000000508947 */ /* 0x000fec0003800000 */
[----:B0-----:R-:W0:Y:S01]  /*0950*/  LDC.64 R4, c[0x0][0x388] ;  /* 0x0000e200ff047b82 */ /* 0x001e220000000a00 */
[----:B------:R-:W-:-:S04]  /*0960*/  IMAD R11, R12, R2, R24 ;  /* 0x000000020c0b7224 */ /* 0x000fc800078e0218 */
[----:B0-----:R-:W-:-:S04]  /*0970*/  IMAD.WIDE R10, R11, 0x4, R4 ;  /* 0x000000040b0a7825 */ /* 0x001fc800078e0204 */
[C---:B------:R-:W-:Y:S02]  /*0980*/  IMAD.WIDE R14, R2.reuse, 0x4, R10 ;  /* 0x00000004020e7825 */ /* 0x040fe400078e020a */
[----:B------:R-:W2:Y:S02]  /*0990*/  LDG.E.CONSTANT R10, desc[UR10][R10.64] ;  /* 0x0000000a0a0a7981 */ /* 0x000ea4000c1e9900 */
[C---:B------:R-:W-:Y:S02]  /*09a0*/  IMAD.WIDE R18, R2.reuse, 0x4, R14 ;  /* 0x0000000402127825 */ /* 0x040fe400078e020e */
[----:B------:R-:W3:Y:S02]  /*09b0*/  LDG.E.CONSTANT R15, desc[UR10][R14.64] ;  /* 0x0000000a0e0f7981 */ /* 0x000ee4000c1e9900 */
[----:B------:R-:W-:Y:S02]  /*09c0*/  IMAD.WIDE R20, R2, 0x4, R18 ;  /* 0x0000000402147825 */ /* 0x000fe400078e0212 */
[----:B------:R-:W4:Y:S04]  /*09d0*/  LDG.E.CONSTANT R18, desc[UR10][R18.64] ;  /* 0x0000000a12127981 */ /* 0x000f28000c1e9900 */
[----:B------:R-:W5:Y:S01]  /*09e0*/  LDG.E.CONSTANT R21, desc[UR10][R20.64] ;  /* 0x0000000a14157981 */ /* 0x000f62000c1e9900 */
[----:B------:R-:W-:Y:S01]  /*09f0*/  MOV R4, 0x400 ;  /* 0x0000040000047802 */ /* 0x000fe20000000f00 */
[----:B------:R-:W0:Y:S03]  /*0a00*/  S2R R5, SR_CgaCtaId ;  /* 0x0000000000057919 */ /* 0x000e260000008800 */
[----:B0-----:R-:W-:-:S04]  /*0a10*/  LEA R5, R5, R4, 0x18 ;  /* 0x0000000405057211 */ /* 0x001fc800078ec0ff */
[C---:B------:R-:W-:Y:S02]  /*0a20*/  LEA R5, R12.reuse, R5, 0x2 ;  /* 0x000000050c057211 */ /* 0x040fe400078e10ff */
[----:B------:R-:W-:-:S04]  /*0a30*/  IADD3 R12, PT, PT, R12, 0x4, RZ ;  /* 0x000000040c0c7810 */ /* 0x000fc80007ffe0ff */
[----:B------:R-:W2:Y:S02]  /*0a40*/  LDS.128 R4, [R5] ;  /* 0x0000000005047984 */ /* 0x000ea40000000c00 */
[----:B--2---:R-:W-:-:S04]  /*0a50*/  FFMA R4, R4, R10, R23 ;  /* 0x0000000a04047223 */ /* 0x004fc80000000017 */
[----:B---3--:R-:W-:-:S04]  /*0a60*/  FFMA R9, R15, R5, R4 ;  /* 0x000000050f097223 */ /* 0x008fc80000000004 */
[----:B----4-:R-:W-:-:S04]  /*0a70*/  FFMA R6, R18, R6, R9 ;  /* 0x0000000612067223 */ /* 0x010fc80000000009 */
[----:B-----5:R-:W-:-:S07]  /*0a80*/  FFMA R23, R21, R7, R6 ;  /* 0x0000000715177223 */ /* 0x020fce0000000006 */
.L_x_6:
[----:B------:R-:W-:Y:S05]  /*0a90*/  @!P2 BRA `(.L_x_2) ;  /* 0x000000000040a947 */ /* 0x000fea0003800000 */
[----:B0-----:R-:W0:Y:S01]  /*0aa0*/  S2R R7, SR_CgaCtaId ;  /* 0x0000000000077919 */ /* 0x001e220000008800 */
[----:B------:R-:W1:Y:S01]  /*0ab0*/  LDC.64 R4, c[0x0][0x388] ;  /* 0x0000e200ff047b82 */ /* 0x000e620000000a00 */
[----:B------:R-:W-:Y:S01]  /*0ac0*/  MOV R6, 0x400 ;  /* 0x0000040000067802 */ /* 0x000fe20000000f00 */
[----:B------:R-:W-:Y:S01]  /*0ad0*/  IMAD R9, R12, R2, R24 ;  /* 0x000000020c097224 */ /* 0x000fe200078e0218 */
[----:B------:R-:W-:Y:S02]  /*0ae0*/  IADD3 R10, PT, PT, -R8, RZ, RZ ;  /* 0x000000ff080a7210 */ /* 0x000fe40007ffe1ff */
[----:B0-----:R-:W-:-:S04]  /*0af0*/  LEA R7, R7, R6, 0x18 ;  /* 0x0000000607077211 */ /* 0x001fc800078ec0ff */
[----:B------:R-:W-:-:S07]  /*0b00*/  LEA R8, R12, R7, 0x2 ;  /* 0x000000070c087211 */ /* 0x000fce00078e10ff */
.L_x_7:
[C---:B-1----:R-:W-:Y:S01]  /*0b10*/  IMAD.WIDE R6, R9.reuse, 0x4, R4 ;  /* 0x0000000409067825 */ /* 0x042fe200078e0204 */
[----:B------:R0:W1:Y:S05]  /*0b20*/  LDS R12, [R8] ;  /* 0x00000000080c7984 */ /* 0x00006a0000000800 */
[----:B------:R-:W1:Y:S01]  /*0b30*/  LDG.E.CONSTANT R6, desc[UR10][R6.64] ;  /* 0x0000000a06067981 */ /* 0x000e62000c1e9900 */
[----:B------:R-:W-:Y:S02]  /*0b40*/  IADD3 R10, PT, PT, R10, 0x1, RZ ;  /* 0x000000010a0a7810 */ /* 0x000fe40007ffe0ff */
[----:B------:R-:W-:Y:S02]  /*0b50*/  IADD3 R9, PT, PT, R9, R2, RZ ;  /* 0x0000000209097210 */ /* 0x000fe40007ffe0ff */
[----:B------:R-:W-:-:S02]  /*0b60*/  ISETP.NE.AND P0, PT, R10, RZ, PT ;  /* 0x000000ff0a00720c */ /* 0x000fc40003f05270 */
[----:B0-----:R-:W-:Y:S01]  /*0b70*/  IADD3 R8, PT, PT, R8, 0x4, RZ ;  /* 0x0000000408087810 */ /* 0x001fe20007ffe0ff */
[----:B-1----:R-:W-:-:S10]  /*0b80*/  FFMA R23, R12, R6, R23 ;  /* 0x000000060c177223 */ /* 0x002fd40000000017 */
[----:B------:R-:W-:Y:S05]  /*0b90*/  @P0 BRA `(.L_x_7) ;  /* 0xfffffffc00dc0947 */ /* 0x000fea000383ffff */
.L_x_2:
[----:B------:R-:W1:Y:S01]  /*0ba0*/  LDC R2, c[0x0][0x3b8] ;  /* 0x0000ee00ff027b82 */ /* 0x000e620000000800 */
[----:B------:R-:W-:Y:S01]  /*0bb0*/  UMOV UR4, 0x400 ;  /* 0x0000040000047882 */ /* 0x000fe20000000000 */
[----:B------:R-:W-:Y:S06]  /*0bc0*/  BSSY.RECONVERGENT B0, `(.L_x_8) ;  /* 0x00000cb000007945 */ /* 0x000fec0003800200 */
[----:B------:R-:W2:Y:S01]  /*0bd0*/  S2UR UR5, SR_CgaCtaId ;  /* 0x00000000000579c3 */ /* 0x000ea20000008800 */
[----:B-1----:R-:W-:-:S04]  /*0be0*/  ISETP.GE.U32.AND P0, PT, R17, R2, PT ;  /* 0x000000021100720c */ /* 0x002fc80003f06070 */
[----:B------:R-:W-:Y:S01]  /*0bf0*/  ISETP.NE.OR P0, PT, R0, RZ, P0 ;  /* 0x000000ff0000720c */ /* 0x000fe20000705670 */
[----:B--2---:R-:W-:-:S12]  /*0c00*/  ULEA UR7, UR5, UR4, 0x18 ;  /* 0x0000000405077291 */ /* 0x004fd8000f8ec0ff */
[----:B------:R-:W-:Y:S05]  /*0c10*/  @P0 BRA `(.L_x_9) ;  /* 0x0000000c00140947 */ /* 0x000fea0003800000 */
[----:B------:R-:W-:Y:S01]  /*0c20*/  HFMA2 R25, -RZ, RZ, 0, 0 ;  /* 0x00000000ff197431 */ /* 0x000fe200000001ff */
[----:B------:R-:W-:Y:S06]  /*0c30*/  @!P1 BRA `(.L_x_10) ;  /* 0x0000000800ec9947 */ /* 0x000fec0003800000 */
[----:B------:R-:W-:Y:S01]  /*0c40*/  ISETP.GE.U32.AND P0, PT, R3, 0x10, PT ;  /* 0x000000100300780c */ /* 0x000fe20003f06070 */
[----:B------:R-:W-:Y:S01]  /*0c50*/  UMOV UR4, URZ ;  /* 0x000000ff00047c82 */ /* 0x000fe20008000000 */
[----:B------:R-:W-:-:S11]  /*0c60*/  MOV R25, RZ ;  /* 0x000000ff00197202 */ /* 0x000fd60000000f00 */
[----:B------:R-:W-:Y:S05]  /*0c70*/  @!P0 BRA `(.L_x_11) ;  /* 0x00000004007c8947 */ /* 0x000fea0003800000 */
[----:B------:R-:W1:Y:S01]  /*0c80*/  S2R R0, SR_TID.X ;  /* 0x0000000000007919 */ /* 0x000e620000002100 */
[----:B------:R-:W-:Y:S01]  /*0c90*/  LOP3.LUT R22, R3, 0x7ffffff0, RZ, 0xc0, !PT ;  /* 0x7ffffff003167812 */ /* 0x000fe200078ec0ff */
[C-C-:B------:R-:W-:Y:S01]  /*0ca0*/  IMAD R19, R2.reuse, 0x3, R17.reuse ;  /* 0x0000000302137824 */ /* 0x140fe200078e0211 */
[----:B------:R-:W-:Y:S01]  /*0cb0*/  IADD3 R21, PT, PT, R17, R2, RZ ;  /* 0x0000000211157210 */ /* 0x000fe20007ffe0ff */
[C-C-:B------:R-:W-:Y:S01]  /*0cc0*/  IMAD R3, R2.reuse, 0x5, R17.reuse ;  /* 0x0000000502037824 */ /* 0x140fe200078e0211 */
[CC--:B------:R-:W-:Y:S01]  /*0cd0*/  LEA R20, R2.reuse, R17.reuse, 0x1 ;  /* 0x0000001102147211 */ /* 0x0c0fe200078e08ff */
[C-C-:B0-----:R-:W-:Y:S01]  /*0ce0*/  IMAD R4, R2.reuse, 0x6, R17.reuse ;  /* 0x0000000602047824 */ /* 0x141fe200078e0211 */
[CC--:B------:R-:W-:Y:S01]  /*0cf0*/  LEA R18, R2.reuse, R17.reuse, 0x2 ;  /* 0x0000001102127211 */ /* 0x0c0fe200078e10ff */
[C-C-:B------:R-:W-:Y:S01]  /*0d00*/  IMAD R5, R2.reuse, 0x7, R17.reuse ;  /* 0x0000000702057824 */ /* 0x140fe200078e0211 */
[C---:B------:R-:W-:Y:S01]  /*0d10*/  LEA R6, R2.reuse, R17, 0x3 ;  /* 0x0000001102067211 */ /* 0x040fe200078e18ff */
[C-C-:B------:R-:W-:Y:S01]  /*0d20*/  IMAD R7, R2.reuse, 0x9, R17.reuse ;  /* 0x0000000902077824 */ /* 0x140fe200078e0211 */
[----:B------:R-:W-:Y:S01]  /*0d30*/  MOV R25, RZ ;  /* 0x000000ff00197202 */ /* 0x000fe20000000f00 */
[--C-:B------:R-:W-:Y:S01]  /*0d40*/  IMAD R12, R2, 0xa, R17.reuse ;  /* 0x0000000a020c7824 */ /* 0x100fe200078e0211 */
[----:B------:R-:W-:Y:S01]  /*0d50*/  IADD3 R22, PT, PT, -R22, RZ, RZ ;  /* 0x000000ff16167210 */ /* 0x000fe20007ffe1ff */
[C-C-:B------:R-:W-:Y:S01]  /*0d60*/  IMAD R13, R2.reuse, 0xb, R17.reuse ;  /* 0x0000000b020d7824 */ /* 0x140fe200078e0211 */
[----:B------:R-:W-:Y:S01]  /*0d70*/  UIADD3 UR4, UPT, UPT, UR7, 0x20, URZ ;  /* 0x0000002007047890 */ /* 0x000fe2000fffe0ff */
[----:B------:R-:W-:-:S02]  /*0d80*/  IMAD R14, R2, 0xc, R17 ;  /* 0x0000000c020e7824 */ /* 0x000fc400078e0211 */
[C-C-:B------:R-:W-:Y:S02]  /*0d90*/  IMAD R15, R2.reuse, 0xd, R17.reuse ;  /* 0x0000000d020f7824 */ /* 0x140fe400078e0211 */
[C-C-:B------:R-:W-:Y:S02]  /*0da0*/  IMAD R16, R2.reuse, 0xe, R17.reuse ;  /* 0x0000000e02107824 */ /* 0x140fe400078e0211 */
[----:B------:R-:W-:-:S07]  /*0db0*/  IMAD R17, R2, 0xf, R17 ;  /* 0x0000000f02117824 */ /* 0x000fce00078e0211 */
.L_x_12:
[----:B------:R-:W1:Y:S02]  /*0dc0*/  LDC.64 R26, c[0x0][0x390] ;  /* 0x0000e400ff1a7b82 */ /* 0x000e640000000a00 */
[----:B-1----:R-:W-:-:S05]  /*0dd0*/  IMAD.WIDE.U32 R8, R0, 0x4, R26 ;  /* 0x0000000400087825 */ /* 0x002fca00078e001a */
[----:B------:R0:W2:Y:S04]  /*0de0*/  LDG.E.CONSTANT R28, desc[UR10][R8.64] ;  /* 0x0000000a081c7981 */ /* 0x0000a8000c1e9900 */
[----:B0-----:R-:W2:Y:S02]  /*0df0*/  LDS.128 R8, [UR4+-0x20] ;  /* 0xffffe004ff087984 */ /* 0x001ea40008000c00 */
[----:B--2---:R-:W-:Y:S01]  /*0e00*/  FFMA R25, R8, R28, R25 ;  /* 0x0000001c08197223 */ /* 0x004fe20000000019 */
[----:B------:R-:W-:-:S06]  /*0e10*/  IMAD.WIDE.U32 R28, R21, 0x4, R26 ;  /* 0x00000004151c7825 */ /* 0x000fcc00078e001a */
[----:B------:R-:W2:Y:S02]  /*0e20*/  LDG.E.CONSTANT R28, desc[UR10][R28.64] ;  /* 0x0000000a1c1c7981 */ /* 0x000ea4000c1e9900 */
[----:B--2---:R-:W-:Y:S01]  /*0e30*/  FFMA R25, R9, R28, R25 ;  /* 0x0000001c09197223 */ /* 0x004fe20000000019 */
[----:B------:R-:W-:-:S06]  /*0e40*/  IMAD.WIDE.U32 R8, R20, 0x4, R26 ;  /* 0x0000000414087825 */ /* 0x000fcc00078e001a */
[----:B------:R-:W2:Y:S02]  /*0e50*/  LDG.E.CONSTANT R8, desc[UR10][R8.64] ;  /* 0x0000000a08087981 */ /* 0x000ea4000c1e9900 */
[----:B--2---:R-:W-:Y:S01]  /*0e60*/  FFMA R10, R10, R8, R25 ;  /* 0x000000080a0a7223 */ /* 0x004fe20000000019 */
[----:B------:R-:W-:-:S05]  /*0e70*/  IMAD.WIDE.U32 R8, R19, 0x4, R26 ;  /* 0x0000000413087825 */ /* 0x000fca00078e001a */
[----:B------:R0:W2:Y:S02]  /*0e80*/  LDG.E.CONSTANT R25, desc[UR10][R8.64] ;  /* 0x0000000a08197981 */ /* 0x0000a4000c1e9900 */
[----:B0-----:R-:W-:-:S05]  /*0e90*/  IMAD.WIDE.U32 R8, R18, 0x4, R26 ;  /* 0x0000000412087825 */ /* 0x001fca00078e001a */
[----:B------:R0:W3:Y:S01]  /*0ea0*/  LDG.E.CONSTANT R28, desc[UR10][R8.64] ;  /* 0x0000000a081c7981 */ /* 0x0000e2000c1e9900 */
[----:B--2---:R-:W-:-:S03]  /*0eb0*/  FFMA R25, R11, R25, R10 ;  /* 0x000000190b197223 */ /* 0x004fc6000000000a */
[----:B0-----:R-:W3:Y:S02]  /*0ec0*/  LDS.128 R8, [UR4+-0x10] ;  /* 0xfffff004ff087984 */ /* 0x001ee40008000c00 */
[----:B---3--:R-:W-:Y:S01]  /*0ed0*/  FFMA R25, R8, R28, R25 ;  /* 0x0000001c08197223 */ /* 0x008fe20000000019 */
[----:B------:R-:W-:-:S06]  /*0ee0*/  IMAD.WIDE.U32 R28, R3, 0x4, R26 ;  /* 0x00000004031c7825 */ /* 0x000fcc00078e001a */
[----:B------:R-:W2:Y:S02]  /*0ef0*/  LDG.E.CONSTANT R28, desc[UR10][R28.64] ;  /* 0x0000000a1c1c7981 */ /* 0x000ea4000c1e9900 */
[----:B--2---:R-:W-:Y:S01]  /*0f00*/  FFMA R25, R9, R28, R25 ;  /* 0x0000001c09197223 */ /* 0x004fe20000000019 */
[----:B------:R-:W-:-:S05]  /*0f10*/  IMAD.WIDE.U32 R8, R4, 0x4, R26 ;  /* 0x0000000404087825 */ /* 0x000fca00078e001a */
[----:B------:R0:W2:Y:S02]  /*0f20*/  LDG.E.CONSTANT R28, desc[UR10][R8.64] ;  /* 0x0000000a081c7981 */ /* 0x0000a4000c1e9900 */
[----:B0-----:R-:W-:-:S04]  /*0f30*/  IMAD.WIDE.U32 R8, R5, 0x4, R26 ;  /* 0x0000000405087825 */ /* 0x001fc800078e001a */
[----:B--2---:R-:W-:Y:S02]  /*0f40*/  FFMA R10, R10, R28, R25 ;  /* 0x0000001c0a0a7223 */ /* 0x004fe40000000019 */
[----:B------:R0:W2:Y:S02]  /*0f50*/  LDG.E.CONSTANT R25, desc[UR10][R8.64] ;  /* 0x0000000a08197981 */ /* 0x0000a4000c1e9900 */
[----:B0-----:R-:W-:-:S05]  /*0f60*/  IMAD.WIDE.U32 R8, R6, 0x4, R26 ;  /* 0x0000000406087825 */ /* 0x001fca00078e001a */
[----:B------:R0:W3:Y:S01]  /*0f70*/  LDG.E.CONSTANT R28, desc[UR10][R8.64] ;  /* 0x0000000a081c7981 */ /* 0x0000e2000c1e9900 */
[----:B--2---:R-:W-:-:S03]  /*0f80*/  FFMA R25, R11, R25, R10 ;  /* 0x000000190b197223 */ /* 0x004fc6000000000a */
[----:B0-----:R-:W3:Y:S02]  /*0f90*/  LDS.128 R8, [UR4] ;  /* 0x00000004ff087984 */ /* 0x001ee40008000c00 */
        /* <DEDUP_REMOVED lines=12> */
[----:B0-----:R-:W3:Y:S02]  /*1060*/  LDS.128 R8, [UR4+0x10] ;  /* 0x00001004ff087984 */ /* 0x001ee40008000c00 */
[----:B---3--:R-:W-:Y:S01]  /*1070*/  FFMA R25, R8, R28, R25 ;  /* 0x0000001c08197223 */ /* 0x008fe20000000019 */
[----:B------:R-:W-:-:S06]  /*1080*/  IMAD.WIDE.U32 R28, R15, 0x4, R26 ;  /* 0x000000040f1c7825 */ /* 0x000fcc00078e001a */
[----:B------:R-:W2:Y:S01]  /*1090*/  LDG.E.CONSTANT R28, desc[UR10][R28.64] ;  /* 0x0000000a1c1c7981 */ /* 0x000ea2000c1e9900 */
[----:B------:R-:W-:-:S04]  /*10a0*/  IADD3 R22, PT, PT, R22, 0x10, RZ ;  /* 0x0000001016167810 */ /* 0x000fc80007ffe0ff */
[----:B------:R-:W-:Y:S01]  /*10b0*/  ISETP.NE.AND P0, PT, R22, RZ, PT ;  /* 0x000000ff1600720c */ /* 0x000fe20003f05270 */
[----:B--2---:R-:W-:Y:S01]  /*10c0*/  FFMA R25, R9, R28, R25 ;  /* 0x0000001c09197223 */ /* 0x004fe20000000019 */
[----:B------:R-:W-:-:S04]  /*10d0*/  IMAD.WIDE.U32 R8, R16, 0x4, R26 ;  /* 0x0000000410087825 */ /* 0x000fc800078e001a */
[----:B------:R-:W-:Y:S01]  /*10e0*/  IMAD.WIDE.U32 R26, R17, 0x4, R26 ;  /* 0x00000004111a7825 */ /* 0x000fe200078e001a */
[----:B------:R-:W2:Y:S05]  /*10f0*/  LDG.E.CONSTANT R28, desc[UR10][R8.64] ;  /* 0x0000000a081c7981 */ /* 0x000eaa000c1e9900 */
[----:B------:R-:W3:Y:S01]  /*1100*/  LDG.E.CONSTANT R26, desc[UR10][R26.64] ;  /* 0x0000000a1a1a7981 */ /* 0x000ee2000c1e9900 */
[----:B------:R-:W-:Y:S01]  /*1110*/  UIADD3 UR4, UPT, UPT, UR4, 0x40, URZ ;  /* 0x0000004004047890 */ /* 0x000fe2000fffe0ff */
[C---:B------:R-:W-:Y:S02]  /*1120*/  LEA R21, R2.reuse, R21, 0x4 ;  /* 0x0000001502157211 */ /* 0x040fe400078e20ff */
[----:B------:R-:W-:-:S02]  /*1130*/  LEA R20, R2, R20, 0x4 ;  /* 0x0000001402147211 */ /* 0x000fc400078e20ff */
[C---:B------:R-:W-:Y:S02]  /*1140*/  LEA R19, R2.reuse, R19, 0x4 ;  /* 0x0000001302137211 */ /* 0x040fe400078e20ff */
[C---:B------:R-:W-:Y:S02]  /*1150*/  LEA R18, R2.reuse, R18, 0x4 ;  /* 0x0000001202127211 */ /* 0x040fe400078e20ff */
[C---:B------:R-:W-:Y:S02]  /*1160*/  LEA R3, R2.reuse, R3, 0x4 ;  /* 0x0000000302037211 */ /* 0x040fe400078e20ff */
[C---:B------:R-:W-:Y:S02]  /*1170*/  LEA R4, R2.reuse, R4, 0x4 ;  /* 0x0000000402047211 */ /* 0x040fe400078e20ff */
        /* <DEDUP_REMOVED lines=9> */
[----:B------:R-:W-:Y:S01]  /*1210*/  LEA R0, R2, R0, 0x4 ;  /* 0x0000000002007211 */ /* 0x000fe200078e20ff */
[----:B--2---:R-:W-:-:S04]  /*1220*/  FFMA R10, R10, R28, R25 ;  /* 0x0000001c0a0a7223 */ /* 0x004fc80000000019 */
[----:B---3--:R-:W-:Y:S01]  /*1230*/  FFMA R25, R11, R26, R10 ;  /* 0x0000001a0b197223 */ /* 0x008fe2000000000a */
[----:B------:R-:W-:Y:S06]  /*1240*/  @P0 BRA `(.L_x_12) ;  /* 0xfffffff800dc0947 */ /* 0x000fec000383ffff */
[----:B------:R-:W0:Y:S02]  /*1250*/  LDCU UR4, c[0x0][0x3b0] ;  /* 0x00007600ff0477ac */ /* 0x000e240008000800 */
[----:B0-----:R-:W-:-:S12]  /*1260*/  ULOP3.LUT UR4, UR4, 0x7ffffff0, URZ, 0xc0, !UPT ;  /* 0x7ffffff004047892 */ /* 0x001fd8000f8ec0ff */
.L_x_11:
[----:B------:R-:W1:Y:S02]  /*1270*/  LDCU UR6, c[0x0][0x3b0] ;  /* 0x00007600ff0677ac */ /* 0x000e640008000800 */
[----:B-1----:R-:W-:-:S04]  /*1280*/  ULOP3.LUT UR5, UR6, 0xf, URZ, 0xc0, !UPT ;  /* 0x0000000f06057892 */ /* 0x002fc8000f8ec0ff */
[----:B------:R-:W-:-:S09]  /*1290*/  UISETP.NE.AND UP0, UPT, UR5, URZ, UPT ;  /* 0x000000ff0500728c */ /* 0x000fd2000bf05270 */
[----:B------:R-:W-:Y:S05]  /*12a0*/  BRA.U !UP0, `(.L_x_10) ;  /* 0x0000000508507547 */ /* 0x000fea000b800000 */
[----:B------:R-:W1:Y:S01]  /*12b0*/  S2UR UR8, SR_CgaCtaId ;  /* 0x00000000000879c3 */ /* 0x000e620000008800 */
[----:B------:R-:W2:Y:S01]  /*12c0*/  S2R R3, SR_TID.X ;  /* 0x0000000000037919 */ /* 0x000ea20000002100 */
[----:B------:R-:W-:Y:S02]  /*12d0*/  UISETP.GE.U32.AND UP0, UPT, UR5, 0x8, UPT ;  /* 0x000000080500788c */ /* 0x000fe4000bf06070 */
[----:B------:R-:W-:Y:S01]  /*12e0*/  ULOP3.LUT UR12, UR6, 0x7, URZ, 0xc0, !UPT ;  /* 0x00000007060c7892 */ /* 0x000fe2000f8ec0ff */
[----:B------:R-:W-:-:S03]  /*12f0*/  UMOV UR5, 0x400 ;  /* 0x0000040000057882 */ /* 0x000fc60000000000 */
[----:B------:R-:W-:Y:S02]  /*1300*/  UISETP.NE.AND UP1, UPT, UR12, URZ, UPT ;  /* 0x000000ff0c00728c */ /* 0x000fe4000bf25270 */
[----:B-1----:R-:W-:Y:S01]  /*1310*/  ULEA UR5, UR8, UR5, 0x18 ;  /* 0x0000000508057291 */ /* 0x002fe2000f8ec0ff */
[----:B------:R-:W-:Y:S11]  /*1320*/  BRA.U !UP0, `(.L_x_13) ;  /* 0x0000000108947547 */ /* 0x000ff6000b800000 */
[----:B0-----:R-:W0:Y:S01]  /*1330*/  LDC.64 R4, c[0x0][0x390] ;  /* 0x0000e400ff047b82 */ /* 0x001e220000000a00 */
[----:B--2---:R-:W-:-:S05]  /*1340*/  IMAD R7, R2, UR4, R3 ;  /* 0x0000000402077c24 */ /* 0x004fca000f8e0203 */
[----:B------:R-:W-:-:S04]  /*1350*/  IADD3 R9, PT, PT, R7, R2, RZ ;  /* 0x0000000207097210 */ /* 0x000fc80007ffe0ff */
[----:B------:R-:W-:-:S04]  /*1360*/  IADD3 R11, PT, PT, R9, R2, RZ ;  /* 0x00000002090b7210 */ /* 0x000fc80007ffe0ff */
[----:B------:R-:W-:Y:S01]  /*1370*/  IADD3 R27, PT, PT, R11, R2, RZ ;  /* 0x000000020b1b7210 */ /* 0x000fe20007ffe0ff */
[----:B0-----:R-:W-:-:S04]  /*1380*/  IMAD.WIDE.U32 R6, R7, 0x4, R4 ;  /* 0x0000000407067825 */ /* 0x001fc800078e0004 */
[--C-:B------:R-:W-:Y:S01]  /*1390*/  IMAD.WIDE.U32 R8, R9, 0x4, R4.reuse ;  /* 0x0000000409087825 */ /* 0x100fe200078e0004 */
[----:B------:R0:W2:Y:S01]  /*13a0*/  LDG.E.CONSTANT R0, desc[UR10][R6.64] ;  /* 0x0000000a06007981 */ /* 0x0000a2000c1e9900 */
[-C--:B------:R-:W-:Y:S02]  /*13b0*/  IADD3 R21, PT, PT, R27, R2.reuse, RZ ;  /* 0x000000021b157210 */ /* 0x080fe40007ffe0ff */
[--C-:B------:R-:W-:Y:S01]  /*13c0*/  IMAD.WIDE.U32 R10, R11, 0x4, R4.reuse ;  /* 0x000000040b0a7825 */ /* 0x100fe200078e0004 */
[----:B------:R-:W3:Y:S01]  /*13d0*/  LDG.E.CONSTANT R12, desc[UR10][R8.64] ;  /* 0x0000000a080c7981 */ /* 0x000ee2000c1e9900 */
[-C--:B------:R-:W-:Y:S02]  /*13e0*/  IADD3 R19, PT, PT, R21, R2.reuse, RZ ;  /* 0x0000000215137210 */ /* 0x080fe40007ffe0ff */
[----:B------:R-:W-:Y:S01]  /*13f0*/  IMAD.WIDE.U32 R26, R27, 0x4, R4 ;  /* 0x000000041b1a7825 */ /* 0x000fe200078e0004 */
[----:B------:R1:W4:Y:S01]  /*1400*/  LDG.E.CONSTANT R13, desc[UR10][R10.64] ;  /* 0x0000000a0a0d7981 */ /* 0x000322000c1e9900 */
[----:B------:R-:W-:-:S02]  /*1410*/  IADD3 R15, PT, PT, R19, R2, RZ ;  /* 0x00000002130f7210 */ /* 0x000fc40007ffe0ff */
[--C-:B------:R-:W-:Y:S01]  /*1420*/  IMAD.WIDE.U32 R20, R21, 0x4, R4.reuse ;  /* 0x0000000415147825 */ /* 0x100fe200078e0004 */
[----:B------:R-:W5:Y:S03]  /*1430*/  LDG.E.CONSTANT R16, desc[UR10][R26.64] ;  /* 0x0000000a1a107981 */ /* 0x000f66000c1e9900 */
[--C-:B------:R-:W-:Y:S01]  /*1440*/  IMAD.WIDE.U32 R18, R19, 0x4, R4.reuse ;  /* 0x0000000413127825 */ /* 0x100fe200078e0004 */
[----:B------:R-:W5:Y:S01]  /*1450*/  LDG.E.CONSTANT R17, desc[UR10][R20.64] ;  /* 0x0000000a14117981 */ /* 0x000f62000c1e9900 */
[C---:B------:R-:W-:Y:S02]  /*1460*/  IADD3 R29, PT, PT, R15.reuse, R2, RZ ;  /* 0x000000020f1d7210 */ /* 0x040fe40007ffe0ff */
[--C-:B------:R-:W-:Y:S02]  /*1470*/  IMAD.WIDE.U32 R14, R15, 0x4, R4.reuse ;  /* 0x000000040f0e7825 */ /* 0x100fe400078e0004 */
[----:B------:R-:W5:Y:S02]  /*1480*/  LDG.E.CONSTANT R18, desc[UR10][R18.64] ;  /* 0x0000000a12127981 */ /* 0x000f64000c1e9900 */
[----:B------:R-:W-:-:S02]  /*1490*/  IMAD.WIDE.U32 R28, R29, 0x4, R4 ;  /* 0x000000041d1c7825 */ /* 0x000fc400078e0004 */
[----:B------:R-:W5:Y:S04]  /*14a0*/  LDG.E.CONSTANT R14, desc[UR10][R14.64] ;  /* 0x0000000a0e0e7981 */ /* 0x000f68000c1e9900 */
[----:B------:R-:W5:Y:S01]  /*14b0*/  LDG.E.CONSTANT R29, desc[UR10][R28.64] ;  /* 0x0000000a1c1d7981 */ /* 0x000f62000c1e9900 */
[----:B------:R-:W-:Y:S02]  /*14c0*/  ULEA UR8, UR4, UR5, 0x2 ;  /* 0x0000000504087291 */ /* 0x000fe4000f8e10ff */
[----:B------:R-:W-:-:S07]  /*14d0*/  UIADD3 UR4, UPT, UPT, UR4, 0x8, URZ ;  /* 0x0000000804047890 */ /* 0x000fce000fffe0ff */
[----:B0-----:R-:W2:Y:S04]  /*14e0*/  LDS.128 R4, [UR8] ;  /* 0x00000008ff047984 */ /* 0x001ea80008000c00 */
[----:B-1----:R-:W0:Y:S01]  /*14f0*/  LDS.128 R8, [UR8+0x10] ;  /* 0x00001008ff087984 */ /* 0x002e220008000c00 */
[----:B--2---:R-:W-:-:S04]  /*1500*/  FFMA R25, R4, R0, R25 ;  /* 0x0000000004197223 */ /* 0x004fc80000000019 */
[----:B---3--:R-:W-:-:S04]  /*1510*/  FFMA R12, R12, R5, R25 ;  /* 0x000000050c0c7223 */ /* 0x008fc80000000019 */
[----:B----4-:R-:W-:-:S04]  /*1520*/  FFMA R13, R13, R6, R12 ;  /* 0x000000060d0d7223 */ /* 0x010fc8000000000c */
[----:B-----5:R-:W-:-:S04]  /*1530*/  FFMA R7, R16, R7, R13 ;  /* 0x0000000710077223 */ /* 0x020fc8000000000d */
[----:B0-----:R-:W-:-:S04]  /*1540*/  FFMA R7, R8, R17, R7 ;  /* 0x0000001108077223 */ /* 0x001fc80000000007 */
[----:B------:R-:W-:-:S04]  /*1550*/  FFMA R7, R18, R9, R7 ;  /* 0x0000000912077223 */ /* 0x000fc80000000007 */
[----:B------:R-:W-:-:S04]  /*1560*/  FFMA R10, R14, R10, R7 ;  /* 0x0000000a0e0a7223 */ /* 0x000fc80000000007 */
[----:B------:R-:W-:-:S07]  /*1570*/  FFMA R25, R29, R11, R10 ;  /* 0x0000000b1d197223 */ /* 0x000fce000000000a */
.L_x_13:
[----:B------:R-:W-:Y:S05]  /*1580*/  BRA.U !UP1, `(.L_x_10) ;  /* 0x0000000109987547 */ /* 0x000fea000b800000 */
[----:B------:R-:W-:Y:S02]  /*1590*/  UISETP.GE.U32.AND UP0, UPT, UR12, 0x4, UPT ;  /* 0x000000040c00788c */ /* 0x000fe4000bf06070 */
[----:B------:R-:W-:-:S04]  /*15a0*/  ULOP3.LUT UR6, UR6, 0x3, URZ, 0xc0, !UPT ;  /* 0x0000000306067892 */ /* 0x000fc8000f8ec0ff */
[----:B------:R-:W-:-:S03]  /*15b0*/  UISETP.NE.AND UP1, UPT, UR6, URZ, UPT ;  /* 0x000000ff0600728c */ /* 0x000fc6000bf25270 */
[----:B------:R-:W-:Y:S08]  /*15c0*/  BRA.U !UP0, `(.L_x_14) ;  /* 0x0000000108507547 */ /* 0x000ff0000b800000 */
[----:B0-----:R-:W0:Y:S01]  /*15d0*/  LDC.64 R4, c[0x0][0x390] ;  /* 0x0000e400ff047b82 */ /* 0x001e220000000a00 */
[----:B--2---:R-:W-:-:S05]  /*15e0*/  IMAD R9, R2, UR4, R3 ;  /* 0x0000000402097c24 */ /* 0x004fca000f8e0203 */
[----:B------:R-:W-:-:S04]  /*15f0*/  IADD3 R11, PT, PT, R9, R2, RZ ;  /* 0x00000002090b7210 */ /* 0x000fc80007ffe0ff */
[----:B------:R-:W-:-:S04]  /*1600*/  IADD3 R13, PT, PT, R11, R2, RZ ;  /* 0x000000020b0d7210 */ /* 0x000fc80007ffe0ff */
[----:B------:R-:W-:Y:S01]  /*1610*/  IADD3 R15, PT, PT, R13, R2, RZ ;  /* 0x000000020d0f7210 */ /* 0x000fe20007ffe0ff */
[----:B0-----:R-:W-:-:S04]  /*1620*/  IMAD.WIDE.U32 R8, R9, 0x4, R4 ;  /* 0x0000000409087825 */ /* 0x001fc800078e0004 */
[--C-:B------:R-:W-:Y:S02]  /*1630*/  IMAD.WIDE.U32 R10, R11, 0x4, R4.reuse ;  /* 0x000000040b0a7825 */ /* 0x100fe400078e0004 */
[----:B------:R-:W2:Y:S02]  /*1640*/  LDG.E.CONSTANT R8, desc[UR10][R8.64] ;  /* 0x0000000a08087981 */ /* 0x000ea4000c1e9900 */
[--C-:B------:R-:W-:Y:S02]  /*1650*/  IMAD.WIDE.U32 R12, R13, 0x4, R4.reuse ;  /* 0x000000040d0c7825 */ /* 0x100fe400078e0004 */
[----:B------:R-:W3:Y:S02]  /*1660*/  LDG.E.CONSTANT R11, desc[UR10][R10.64] ;  /* 0x0000000a0a0b7981 */ /* 0x000ee4000c1e9900 */
[----:B------:R-:W-:Y:S02]  /*1670*/  IMAD.WIDE.U32 R14, R15, 0x4, R4 ;  /* 0x000000040f0e7825 */ /* 0x000fe400078e0004 */
[----:B------:R-:W4:Y:S04]  /*1680*/  LDG.E.CONSTANT R12, desc[UR10][R12.64] ;  /* 0x0000000a0c0c7981 */ /* 0x000f28000c1e9900 */
[----:B------:R-:W5:Y:S01]  /*1690*/  LDG.E.CONSTANT R15, desc[UR10][R14.64] ;  /* 0x0000000a0e0f7981 */ /* 0x000f62000c1e9900 */
[----:B------:R-:W-:-:S02]  /*16a0*/  ULEA UR8, UR4, UR5, 0x2 ;  /* 0x0000000504087291 */ /* 0x000fc4000f8e10ff */
[----:B------:R-:W-:-:S07]  /*16b0*/  UIADD3 UR4, UPT, UPT, UR4, 0x4, URZ ;  /* 0x0000000404047890 */ /* 0x000fce000fffe0ff */
[----:B------:R-:W2:Y:S02]  /*16c0*/  LDS.128 R4, [UR8] ;  /* 0x00000008ff047984 */ /* 0x000ea40008000c00 */
[----:B--2---:R-:W-:-:S04]  /*16d0*/  FFMA R4, R4, R8, R25 ;  /* 0x0000000804047223 */ /* 0x004fc80000000019 */
[----:B---3--:R-:W-:-:S04]  /*16e0*/  FFMA R5, R11, R5, R4 ;  /* 0x000000050b057223 */ /* 0x008fc80000000004 */
[----:B----4-:R-:W-:-:S04]  /*16f0*/  FFMA R6, R12, R6, R5 ;  /* 0x000000060c067223 */ /* 0x010fc80000000005 */
[----:B-----5:R-:W-:-:S07]  /*1700*/  FFMA R25, R15, R7, R6 ;  /* 0x000000070f197223 */ /* 0x020fce0000000006 */
.L_x_14:
[----:B------:R-:W-:Y:S05]  /*1710*/  BRA.U !UP1, `(.L_x_10) ;  /* 0x0000000109347547 */ /* 0x000fea000b800000 */
[----:B0-----:R-:W0:Y:S01]  /*1720*/  LDC.64 R6, c[0x0][0x390] ;  /* 0x0000e400ff067b82 */ /* 0x001e220000000a00 */
[----:B--2---:R-:W-:Y:S01]  /*1730*/  IMAD R3, R2, UR4, R3 ;  /* 0x0000000402037c24 */ /* 0x004fe2000f8e0203 */
[----:B------:R-:W-:Y:S02]  /*1740*/  ULEA UR5, UR4, UR5, 0x2 ;  /* 0x0000000504057291 */ /* 0x000fe4000f8e10ff */
[----:B------:R-:W-:-:S12]  /*1750*/  UIADD3 UR6, UPT, UPT, -UR6, URZ, URZ ;  /* 0x000000ff06067290 */ /* 0x000fd8000fffe1ff */
.L_x_15:
[C---:B0-----:R-:W-:Y:S01]  /*1760*/  IMAD.WIDE.U32 R4, R3.reuse, 0x4, R6 ;  /* 0x0000000403047825 */ /* 0x041fe200078e0006 */
[----:B------:R-:W0:Y:S05]  /*1770*/  LDS R0, [UR5] ;  /* 0x00000005ff007984 */ /* 0x000e2a0008000800 */
[----:B------:R-:W0:Y:S01]  /*1780*/  LDG.E.CONSTANT R4, desc[UR10][R4.64] ;  /* 0x0000000a04047981 */ /* 0x000e22000c1e9900 */
[----:B------:R-:W-:Y:S01]  /*1790*/  UIADD3 UR6, UPT, UPT, UR6, 0x1, URZ ;  /* 0x0000000106067890 */ /* 0x000fe2000fffe0ff */
[----:B------:R-:W-:Y:S01]  /*17a0*/  IADD3 R3, PT, PT, R3, R2, RZ ;  /* 0x0000000203037210 */ /* 0x000fe20007ffe0ff */
[----:B------:R-:W-:Y:S02]  /*17b0*/  UIADD3 UR5, UPT, UPT, UR5, 0x4, URZ ;  /* 0x0000000405057890 */ /* 0x000fe4000fffe0ff */
[----:B------:R-:W-:Y:S01]  /*17c0*/  UISETP.NE.AND UP0, UPT, UR6, URZ, UPT ;  /* 0x000000ff0600728c */ /* 0x000fe2000bf05270 */
[----:B0-----:R-:W-:-:S08]  /*17d0*/  FFMA R25, R0, R4, R25 ;  /* 0x0000000400197223 */ /* 0x001fd00000000019 */
[----:B------:R-:W-:Y:S05]  /*17e0*/  BRA.U UP0, `(.L_x_15) ;  /* 0xfffffffd00dc7547 */ /* 0x000fea000b83ffff */
.L_x_10:
[----:B------:R-:W1:Y:S01]  /*17f0*/  S2UR UR5, SR_CgaCtaId ;  /* 0x00000000000579c3 */ /* 0x000e620000008800 */
[----:B------:R-:W3:Y:S01]  /*1800*/  S2R R0, SR_TID.X ;  /* 0x0000000000007919 */ /* 0x000ee20000002100 */
[----:B------:R-:W4:Y:S01]  /*1810*/  LDCU UR6, c[0x0][0x3b0] ;  /* 0x00007600ff0677ac */ /* 0x000f220008000800 */
[----:B------:R-:W-:Y:S02]  /*1820*/  UMOV UR4, 0x400 ;  /* 0x0000040000047882 */ /* 0x000fe40000000000 */
[----:B-1----:R-:W-:-:S04]  /*1830*/  ULEA UR4, UR5, UR4, 0x18 ;  /* 0x0000000405047291 */ /* 0x002fc8000f8ec0ff */
[----:B----4-:R-:W-:-:S06]  /*1840*/  ULEA UR4, UR6, UR4, 0x2 ;  /* 0x0000000406047291 */ /* 0x010fcc000f8e10ff */
[----:B---3--:R-:W-:-:S05]  /*1850*/  LEA R0, R0, UR4, 0x2 ;  /* 0x0000000400007c11 */ /* 0x008fca000f8e10ff */
[----:B------:R1:W-:Y:S02]  /*1860*/  STS [R0], R25 ;  /* 0x0000001900007388 */ /* 0x0003e40000000800 */
.L_x_9:
[----:B------:R-:W-:Y:S05]  /*1870*/  BSYNC.RECONVERGENT B0 ;  /* 0x0000000000007941 */ /* 0x000fea0003800200 */
.L_x_8:
[----:B-1----:R-:W1:Y:S08]  /*1880*/  LDC R0, c[0x0][0x3b4] ;  /* 0x0000ed00ff007b82 */ /* 0x002e700000000800 */
[----:B------:R-:W-:Y:S01]  /*1890*/  BAR.SYNC.DEFER_BLOCKING 0x0 ;  /* 0x0000000000007b1d */ /* 0x000fe20000010000 */
[----:B------:R-:W-:Y:S01]  /*18a0*/  ISETP.GE.AND P0, PT, R2, 0x1, PT ;  /* 0x000000010200780c */ /* 0x000fe20003f06270 */
[----:B------:R-:W-:-:S12]  /*18b0*/  HFMA2 R10, -RZ, RZ, 0, 0 ;  /* 0x00000000ff0a7431 */ /* 0x000fd800000001ff */
[----:B------:R-:W-:Y:S05]  /*18c0*/  @!P0 BRA `(.L_x_16) ;  /* 0x0000000800a08947 */ /* 0x000fea0003800000 */
[----:B------:R-:W3:Y:S01]  /*18d0*/  S2UR UR5, SR_CgaCtaId ;  /* 0x00000000000579c3 */ /* 0x000ee20000008800 */
[----:B------:R-:W4:Y:S01]  /*18e0*/  LDCU UR6, c[0x0][0x3b0] ;  /* 0x00007600ff0677ac */ /* 0x000f220008000800 */
[C---:B--2---:R-:W-:Y:S02]  /*18f0*/  IADD3 R3, PT, PT, R2.reuse, -0x1, RZ ;  /* 0xffffffff02037810 */ /* 0x044fe40007ffe0ff */
[----:B0-----:R-:W-:Y:S01]  /*1900*/  LOP3.LUT R4, R2, 0xf, RZ, 0xc0, !PT ;  /* 0x0000000f02047812 */ /* 0x001fe200078ec0ff */
[----:B------:R-:W-:Y:S01]  /*1910*/  UMOV UR4, 0x400 ;  /* 0x0000040000047882 */ /* 0x000fe20000000000 */
[----:B------:R-:W-:Y:S02]  /*1920*/  ISETP.GE.U32.AND P0, PT, R3, 0xf, PT ;  /* 0x0000000f0300780c */ /* 0x000fe40003f06070 */
[----:B------:R-:W-:Y:S02]  /*1930*/  ISETP.NE.AND P1, PT, R4, RZ, PT ;  /* 0x000000ff0400720c */ /* 0x000fe40003f25270 */
[----:B------:R-:W-:-:S02]  /*1940*/  MOV R10, RZ ;  /* 0x000000ff000a7202 */ /* 0x000fc40000000f00 */
[----:B------:R-:W-:Y:S01]  /*1950*/  MOV R5, RZ ;  /* 0x000000ff00057202 */ /* 0x000fe20000000f00 */
[----:B---3--:R-:W-:-:S04]  /*1960*/  ULEA UR4, UR5, UR4, 0x18 ;  /* 0x0000000405047291 */ /* 0x008fc8000f8ec0ff */
[----:B----4-:R-:W-:Y:S02]  /*1970*/  ULEA UR7, UR6, UR4, 0x2 ;  /* 0x0000000406077291 */ /* 0x010fe4000f8e10ff */
[----:B------:R-:W-:Y:S10]  /*1980*/  @!P0 BRA `(.L_x_17) ;  /* 0x00000004002c8947 */ /* 0x000ff40003800000 */
[----:B------:R-:W-:Y:S01]  /*1990*/  LOP3.LUT R5, R2, 0x7ffffff0, RZ, 0xc0, !PT ;  /* 0x7ffffff002057812 */ /* 0x000fe200078ec0ff */
[----:B------:R-:W-:Y:S01]  /*19a0*/  UIADD3 UR5, UPT, UPT, UR7, 0x20, URZ ;  /* 0x0000002007057890 */ /* 0x000fe2000fffe0ff */
[----:B------:R-:W-:Y:S02]  /*19b0*/  MOV R10, RZ ;  /* 0x000000ff000a7202 */ /* 0x000fe40000000f00 */
[----:B------:R-:W-:Y:S02]  /*19c0*/  MOV R3, R24 ;  /* 0x0000001800037202 */ /* 0x000fe40000000f00 */
[----:B------:R-:W-:-:S07]  /*19d0*/  IADD3 R6, PT, PT, -R5, RZ, RZ ;  /* 0x000000ff05067210 */ /* 0x000fce0007ffe1ff */
.L_x_18:
[----:B------:R-:W0:Y:S01]  /*19e0*/  LDC.64 R12, c[0x0][0x398] ;  /* 0x0000e600ff0c7b82 */ /* 0x000e220000000a00 */
[----:B------:R-:W2:Y:S01]  /*19f0*/  LDS R25, [UR5+-0x20] ;  /* 0xffffe005ff197984 */ /* 0x000ea20008000800 */
[----:B0-----:R-:W-:-:S05]  /*1a00*/  IMAD.WIDE R12, R3, 0x4, R12 ;  /* 0x00000004030c7825 */ /* 0x001fca00078e020c */
[----:B------:R-:W2:Y:S01]  /*1a10*/  LDG.E.CONSTANT R17, desc[UR10][R12.64] ;  /* 0x0000000a0c117981 */ /* 0x000ea2000c1e9900 */
[----:B-1----:R-:W-:-:S05]  /*1a20*/  IMAD.WIDE R26, R0, 0x4, R12 ;  /* 0x00000004001a7825 */ /* 0x002fca00078e020c */
[----:B------:R-:W3:Y:S01]  /*1a30*/  LDG.E.CONSTANT R8, desc[UR10][R26.64] ;  /* 0x0000000a1a087981 */ /* 0x000ee2000c1e9900 */
[----:B------:R-:W-:-:S05]  /*1a40*/  IMAD.WIDE R28, R0, 0x4, R26 ;  /* 0x00000004001c7825 */ /* 0x000fca00078e021a */
[----:B------:R0:W4:Y:S02]  /*1a50*/  LDG.E.CONSTANT R21, desc[UR10][R28.64] ;  /* 0x0000000a1c157981 */ /* 0x000124000c1e9900 */
[----:B0-----:R-:W-:-:S05]  /*1a60*/  IMAD.WIDE R28, R0, 0x4, R28 ;  /* 0x00000004001c7825 */ /* 0x001fca00078e021c */
[----:B------:R0:W5:Y:S01]  /*1a70*/  LDG.E.CONSTANT R11, desc[UR10][R28.64] ;  /* 0x0000000a1c0b7981 */ /* 0x000162000c1e9900 */
[----:B------:R-:W-:-:S05]  /*1a80*/  IMAD.WIDE R14, R0, 0x4, R28 ;  /* 0x00000004000e7825 */ /* 0x000fca00078e021c */
[----:B------:R1:W5:Y:S04]  /*1a90*/  LDG.E.CONSTANT R18, desc[UR10][R14.64] ;  /* 0x0000000a0e127981 */ /* 0x000368000c1e9900 */
[----:B0-----:R-:W3:Y:S04]  /*1aa0*/  LDS R28, [UR5+-0x1c] ;  /* 0xffffe405ff1c7984 */ /* 0x001ee80008000800 */
[----:B------:R-:W-:Y:S01]  /*1ab0*/  LDS R29, [UR5+-0x10] ;  /* 0xfffff005ff1d7984 */ /* 0x000fe20008000800 */
[----:B-1----:R-:W-:-:S05]  /*1ac0*/  IMAD.WIDE R14, R0, 0x4, R14 ;  /* 0x00000004000e7825 */ /* 0x002fca00078e020e */
[----:B------:R0:W5:Y:S02]  /*1ad0*/  LDG.E.CONSTANT R7, desc[UR10][R14.64] ;  /* 0x0000000a0e077981 */ /* 0x000164000c1e9900 */
[----:B0-----:R-:W-:-:S05]  /*1ae0*/  IMAD.WIDE R14, R0, 0x4, R14 ;  /* 0x00000004000e7825 */ /* 0x001fca00078e020e */
[----:B------:R0:W5:Y:S02]  /*1af0*/  LDG.E.CONSTANT R19, desc[UR10][R14.64] ;  /* 0x0000000a0e137981 */ /* 0x000164000c1e9900 */
[----:B0-----:R-:W-:-:S05]  /*1b00*/  IMAD.WIDE R14, R0, 0x4, R14 ;  /* 0x00000004000e7825 */ /* 0x001fca00078e020e */
[----:B------:R0:W5:Y:S02]  /*1b10*/  LDG.E.CONSTANT R16, desc[UR10][R14.64] ;  /* 0x0000000a0e107981 */ /* 0x000164000c1e9900 */
[----:B0-----:R-:W-:-:S05]  /*1b20*/  IMAD.WIDE R14, R0, 0x4, R14 ;  /* 0x00000004000e7825 */ /* 0x001fca00078e020e */
[----:B------:R0:W5:Y:S01]  /*1b30*/  LDG.E.CONSTANT R9, desc[UR10][R14.64] ;  /* 0x0000000a0e097981 */ /* 0x000162000c1e9900 */
[----:B------:R-:W-:-:S05]  /*1b40*/  IMAD.WIDE R26, R0, 0x4, R14 ;  /* 0x00000004001a7825 */ /* 0x000fca00078e020e */
[----:B------:R1:W5:Y:S01]  /*1b50*/  LDG.E.CONSTANT R22, desc[UR10][R26.64] ;  /* 0x0000000a1a167981 */ /* 0x000362000c1e9900 */
[----:B------:R-:W-:-:S05]  /*1b60*/  IMAD.WIDE R12, R0, 0x4, R26 ;  /* 0x00000004000c7825 */ /* 0x000fca00078e021a */
[----:B------:R1:W5:Y:S01]  /*1b70*/  LDG.E.CONSTANT R20, desc[UR10][R12.64] ;  /* 0x0000000a0c147981 */ /* 0x000362000c1e9900 */
[----:B0-----:R-:W-:-:S03]  /*1b80*/  IMAD.WIDE R14, R0, 0x4, R12 ;  /* 0x00000004000e7825 */ /* 0x001fc600078e020c */
[----:B-1----:R-:W-:Y:S04]  /*1b90*/  LDS R27, [UR5+-0x14] ;  /* 0xffffec05ff1b7984 */ /* 0x002fe80008000800 */
[----:B------:R0:W5:Y:S01]  /*1ba0*/  LDG.E.CONSTANT R26, desc[UR10][R14.64] ;  /* 0x0000000a0e1a7981 */ /* 0x000162000c1e9900 */
[----:B------:R-:W-:-:S04]  /*1bb0*/  IMAD.WIDE R12, R0, 0x4, R14 ;  /* 0x00000004000c7825 */ /* 0x000fc800078e020e */
[C---:B0-----:R-:W-:Y:S02]  /*1bc0*/  IMAD.WIDE R14, R0.reuse, 0x4, R12 ;  /* 0x00000004000e7825 */ /* 0x041fe400078e020c */
[----:B------:R-:W5:Y:S04]  /*1bd0*/  LDG.E.CONSTANT R13, desc[UR10][R12.64] ;  /* 0x0000000a0c0d7981 */ /* 0x000f68000c1e9900 */
[----:B------:R0:W5:Y:S02]  /*1be0*/  LDG.E.CONSTANT R12, desc[UR10][R14.64] ;  /* 0x0000000a0e0c7981 */ /* 0x000164000c1e9900 */
[----:B0-----:R-:W-:-:S04]  /*1bf0*/  IMAD.WIDE R14, R0, 0x4, R14 ;  /* 0x00000004000e7825 */ /* 0x001fc800078e020e */
[----:B--2---:R-:W-:Y:S02]  /*1c00*/  FFMA R25, R25, R17, R10 ;  /* 0x0000001119197223 */ /* 0x004fe4000000000a */
[----:B------:R0:W2:Y:S02]  /*1c10*/  LDG.E.CONSTANT R10, desc[UR10][R14.64] ;  /* 0x0000000a0e0a7981 */ /* 0x0000a4000c1e9900 */
[----:B0-----:R-:W-:-:S05]  /*1c20*/  IMAD.WIDE R14, R0, 0x4, R14 ;  /* 0x00000004000e7825 */ /* 0x001fca00078e020e */
[----:B------:R0:W2:Y:S01]  /*1c30*/  LDG.E.CONSTANT R17, desc[UR10][R14.64] ;  /* 0x0000000a0e117981 */ /* 0x0000a2000c1e9900 */
[----:B---3--:R-:W-:-:S03]  /*1c40*/  FFMA R8, R28, R8, R25 ;  /* 0x000000081c087223 */ /* 0x008fc60000000019 */
[----:B------:R-:W4:Y:S04]  /*1c50*/  LDS R25, [UR5+-0x18] ;  /* 0xffffe805ff197984 */ /* 0x000f280008000800 */
[----:B------:R-:W1:Y:S04]  /*1c60*/  LDS R28, [UR5+-0xc] ;  /* 0xfffff405ff1c7984 */ /* 0x000e680008000800 */
[----:B0-----:R-:W-:Y:S04]  /*1c70*/  LDS R15, [UR5+0x8] ;  /* 0x00000805ff0f7984 */ /* 0x001fe80008000800 */
[----:B------:R-:W-:Y:S01]  /*1c80*/  LDS R14, [UR5+0x10] ;  /* 0x00001005ff0e7984 */ /* 0x000fe20008000800 */
[----:B----4-:R-:W-:-:S03]  /*1c90*/  FFMA R8, R25, R21, R8 ;  /* 0x0000001519087223 */ /* 0x010fc60000000008 */
[----:B------:R-:W0:Y:S04]  /*1ca0*/  LDS R25, [UR5+-0x8] ;  /* 0xfffff805ff197984 */ /* 0x000e280008000800 */
[----:B------:R-:W3:Y:S01]  /*1cb0*/  LDS R21, [UR5+-0x4] ;  /* 0xfffffc05ff157984 */ /* 0x000ee20008000800 */
[----:B-----5:R-:W-:-:S03]  /*1cc0*/  FFMA R11, R27, R11, R8 ;  /* 0x0000000b1b0b7223 */ /* 0x020fc60000000008 */
[----:B------:R-:W4:Y:S01]  /*1cd0*/  LDS R8, [UR5] ;  /* 0x00000005ff087984 */ /* 0x000f220008000800 */
[----:B------:R-:W-:-:S03]  /*1ce0*/  FFMA R29, R29, R18, R11 ;  /* 0x000000121d1d7223 */ /* 0x000fc6000000000b */
[----:B------:R-:W5:Y:S01]  /*1cf0*/  LDS R11, [UR5+0x4] ;  /* 0x00000405ff0b7984 */ /* 0x000f620008000800 */
[----:B-1----:R-:W-:-:S03]  /*1d00*/  FFMA R28, R28, R7, R29 ;  /* 0x000000071c1c7223 */ /* 0x002fc6000000001d */
[----:B------:R-:W1:Y:S01]  /*1d10*/  LDS R7, [UR5+0xc] ;  /* 0x00000c05ff077984 */ /* 0x000e620008000800 */
[----:B0-----:R-:W-:-:S03]  /*1d20*/  FFMA R28, R25, R19, R28 ;  /* 0x00000013191c7223 */ /* 0x001fc6000000001c */
[----:B------:R-:W0:Y:S01]  /*1d30*/  LDS R19, [UR5+0x14] ;  /* 0x00001405ff137984 */ /* 0x000e220008000800 */
[----:B---3--:R-:W-:-:S03]  /*1d40*/  FFMA R25, R21, R16, R28 ;  /* 0x0000001015197223 */ /* 0x008fc6000000001c */
[----:B------:R-:W2:Y:S04]  /*1d50*/  LDS R21, [UR5+0x18] ;  /* 0x00001805ff157984 */ /* 0x000ea80008000800 */
[----:B------:R-:W3:Y:S01]  /*1d60*/  LDS R16, [UR5+0x1c] ;  /* 0x00001c05ff107984 */ /* 0x000ee20008000800 */
[----:B----4-:R-:W-:-:S04]  /*1d70*/  FFMA R8, R8, R9, R25 ;  /* 0x0000000908087223 */ /* 0x010fc80000000019 */
[----:B-----5:R-:W-:Y:S01]  /*1d80*/  FFMA R8, R11, R22, R8 ;  /* 0x000000160b087223 */ /* 0x020fe20000000008 */
[----:B------:R-:W-:-:S03]  /*1d90*/  IADD3 R6, PT, PT, R6, 0x10, RZ ;  /* 0x0000001006067810 */ /* 0x000fc60007ffe0ff */
[----:B------:R-:W-:Y:S01]  /*1da0*/  FFMA R8, R15, R20, R8 ;  /* 0x000000140f087223 */ /* 0x000fe20000000008 */
[----:B------:R-:W-:-:S03]  /*1db0*/  ISETP.NE.AND P0, PT, R6, RZ, PT ;  /* 0x000000ff0600720c */ /* 0x000fc60003f05270 */
[----:B-1----:R-:W-:-:S04]  /*1dc0*/  FFMA R7, R7, R26, R8 ;  /* 0x0000001a07077223 */ /* 0x002fc80000000008 */
[----:B------:R-:W-:Y:S01]  /*1dd0*/  FFMA R14, R14, R13, R7 ;  /* 0x0000000d0e0e7223 */ /* 0x000fe20000000007 */
[----:B------:R-:W-:Y:S01]  /*1de0*/  UIADD3 UR5, UPT, UPT, UR5, 0x40, URZ ;  /* 0x0000004005057890 */ /* 0x000fe2000fffe0ff */
[----:B------:R-:W-:Y:S02]  /*1df0*/  LEA R3, R0, R3, 0x4 ;  /* 0x0000000300037211 */ /* 0x000fe400078e20ff */
[----:B0-----:R-:W-:-:S04]  /*1e00*/  FFMA R12, R19, R12, R14 ;  /* 0x0000000c130c7223 */ /* 0x001fc8000000000e */
[----:B--2---:R-:W-:-:S04]  /*1e10*/  FFMA R21, R21, R10, R12 ;  /* 0x0000000a15157223 */ /* 0x004fc8000000000c */
[----:B---3--:R-:W-:Y:S01]  /*1e20*/  FFMA R10, R16, R17, R21 ;  /* 0x00000011100a7223 */ /* 0x008fe20000000015 */
[----:B------:R-:W-:Y:S06]  /*1e30*/  @P0 BRA `(.L_x_18) ;  /* 0xfffffff800e80947 */ /* 0x000fec000383ffff */
.L_x_17:
[----:B------:R-:W-:Y:S05]  /*1e40*/  @!P1 BRA `(.L_x_16) ;  /* 0x0000000400409947 */ /* 0x000fea0003800000 */
[----:B------:R-:W-:Y:S02]  /*1e50*/  ISETP.GE.U32.AND P0, PT, R4, 0x8, PT ;  /* 0x000000080400780c */ /* 0x000fe40003f06070 */
[----:B------:R-:W-:-:S04]  /*1e60*/  LOP3.LUT R18, R2, 0x7, RZ, 0xc0, !PT ;  /* 0x0000000702127812 */ /* 0x000fc800078ec0ff */
[----:B------:R-:W-:-:S07]  /*1e70*/  ISETP.NE.AND P1, PT, R18, RZ, PT ;  /* 0x000000ff1200720c */ /* 0x000fce0003f25270 */
[----:B------:R-:W-:Y:S06]  /*1e80*/  @!P0 BRA `(.L_x_19) ;  /* 0x0000000000908947 */ /* 0x000fec0003800000 */
[----:B------:R-:W0:Y:S01]  /*1e90*/  LDC.64 R20, c[0x0][0x398] ;  /* 0x0000e600ff147b82 */ /* 0x000e220000000a00 */
[----:B-1----:R-:W-:-:S04]  /*1ea0*/  IMAD R3, R5, R0, R24 ;  /* 0x0000000005037224 */ /* 0x002fc800078e0218 */
[----:B0-----:R-:W-:-:S05]  /*1eb0*/  IMAD.WIDE R20, R3, 0x4, R20 ;  /* 0x0000000403147825 */ /* 0x001fca00078e0214 */
[----:B------:R0:W2:Y:S01]  /*1ec0*/  LDG.E.CONSTANT R3, desc[UR10][R20.64] ;  /* 0x0000000a14037981 */ /* 0x0000a2000c1e9900 */
[----:B------:R-:W-:-:S05]  /*1ed0*/  IMAD.WIDE R26, R0, 0x4, R20 ;  /* 0x00000004001a7825 */ /* 0x000fca00078e0214 */
[----:B------:R1:W3:Y:S01]  /*1ee0*/  LDG.E.CONSTANT R4, desc[UR10][R26.64] ;  /* 0x0000000a1a047981 */ /* 0x0002e2000c1e9900 */
[----:B------:R-:W-:-:S05]  /*1ef0*/  IMAD.WIDE R28, R0, 0x4, R26 ;  /* 0x00000004001c7825 */ /* 0x000fca00078e021a */
[----:B------:R4:W5:Y:S01]  /*1f00*/  LDG.E.CONSTANT R11, desc[UR10][R28.64] ;  /* 0x0000000a1c0b7981 */ /* 0x000962000c1e9900 */
[----:B------:R-:W-:-:S04]  /*1f10*/  IMAD.WIDE R14, R0, 0x4, R28 ;  /* 0x00000004000e7825 */ /* 0x000fc800078e021c */
[C---:B------:R-:W-:Y:S02]  /*1f20*/  IMAD.WIDE R16, R0.reuse, 0x4, R14 ;  /* 0x0000000400107825 */ /* 0x040fe400078e020e */
[----:B------:R-:W5:Y:S02]  /*1f30*/  LDG.E.CONSTANT R14, desc[UR10][R14.64] ;  /* 0x0000000a0e0e7981 */ /* 0x000f64000c1e9900 */
[C---:B------:R-:W-:Y:S02]  /*1f40*/  IMAD.WIDE R6, R0.reuse, 0x4, R16 ;  /* 0x0000000400067825 */ /* 0x040fe400078e0210 */
[----:B------:R-:W5:Y:S02]  /*1f50*/  LDG.E.CONSTANT R16, desc[UR10][R16.64] ;  /* 0x0000000a10107981 */ /* 0x000f64000c1e9900 */
[C---:B------:R-:W-:Y:S02]  /*1f60*/  IMAD.WIDE R8, R0.reuse, 0x4, R6 ;  /* 0x0000000400087825 */ /* 0x040fe400078e0206 */
[----:B------:R4:W5:Y:S02]  /*1f70*/  LDG.E.CONSTANT R6, desc[UR10][R6.64] ;  /* 0x0000000a06067981 */ /* 0x000964000c1e9900 */
[----:B------:R-:W-:-:S02]  /*1f80*/  IMAD.WIDE R12, R0, 0x4, R8 ;  /* 0x00000004000c7825 */ /* 0x000fc400078e0208 */
[----:B------:R-:W5:Y:S04]  /*1f90*/  LDG.E.CONSTANT R8, desc[UR10][R8.64] ;  /* 0x0000000a08087981 */ /* 0x000f68000c1e9900 */
[----:B------:R-:W5:Y:S01]  /*1fa0*/  LDG.E.CONSTANT R12, desc[UR10][R12.64] ;  /* 0x0000000a0c0c7981 */ /* 0x000f62000c1e9900 */
[----:B------:R-:W-:-:S05]  /*1fb0*/  LEA R19, R5, UR7, 0x2 ;  /* 0x0000000705137c11 */ /* 0x000fca000f8e10ff */
[----:B0-----:R-:W2:Y:S04]  /*1fc0*/  LDS R21, [R19] ;  /* 0x0000000013157984 */ /* 0x001ea80000000800 */
[----:B------:R-:W3:Y:S04]  /*1fd0*/  LDS R20, [R19+0x4] ;  /* 0x0000040013147984 */ /* 0x000ee80000000800 */
[----:B------:R-:W5:Y:S04]  /*1fe0*/  LDS R25, [R19+0x8] ;  /* 0x0000080013197984 */ /* 0x000f680000000800 */
[----:B------:R-:W0:Y:S04]  /*1ff0*/  LDS R22, [R19+0xc] ;  /* 0x00000c0013167984 */ /* 0x000e280000000800 */
[----:B-1----:R-:W1:Y:S04]  /*2000*/  LDS R26, [R19+0x10] ;  /* 0x00001000131a7984 */ /* 0x002e680000000800 */
[----:B----4-:R-:W4:Y:S04]  /*2010*/  LDS R28, [R19+0x14] ;  /* 0x00001400131c7984 */ /* 0x010f280000000800 */
[----:B------:R-:W4:Y:S04]  /*2020*/  LDS R7, [R19+0x18] ;  /* 0x0000180013077984 */ /* 0x000f280000000800 */
[----:B------:R-:W4:Y:S01]  /*2030*/  LDS R15, [R19+0x1c] ;  /* 0x00001c00130f7984 */ /* 0x000f220000000800 */
[----:B------:R-:W-:Y:S01]  /*2040*/  IADD3 R5, PT, PT, R5, 0x8, RZ ;  /* 0x0000000805057810 */ /* 0x000fe20007ffe0ff */
[----:B--2---:R-:W-:-:S04]  /*2050*/  FFMA R3, R21, R3, R10 ;  /* 0x0000000315037223 */ /* 0x004fc8000000000a */
[----:B---3--:R-:W-:-:S04]  /*2060*/  FFMA R4, R20, R4, R3 ;  /* 0x0000000414047223 */ /* 0x008fc80000000003 */
[----:B-----5:R-:W-:-:S04]  /*2070*/  FFMA R11, R25, R11, R4 ;  /* 0x0000000b190b7223 */ /* 0x020fc80000000004 */
[----:B0-----:R-:W-:-:S04]  /*2080*/  FFMA R11, R22, R14, R11 ;  /* 0x0000000e160b7223 */ /* 0x001fc8000000000b */
[----:B-1----:R-:W-:-:S04]  /*2090*/  FFMA R11, R26, R16, R11 ;  /* 0x000000101a0b7223 */ /* 0x002fc8000000000b */
[----:B----4-:R-:W-:-:S04]  /*20a0*/  FFMA R6, R28, R6, R11 ;  /* 0x000000061c067223 */ /* 0x010fc8000000000b */
[----:B------:R-:W-:-:S04]  /*20b0*/  FFMA R6, R7, R8, R6 ;  /* 0x0000000807067223 */ /* 0x000fc80000000006 */
[----:B------:R-:W-:-:S07]  /*20c0*/  FFMA R10, R15, R12, R6 ;  /* 0x0000000c0f0a7223 */ /* 0x000fce0000000006 */
.L_x_19:
[----:B------:R-:W-:Y:S05]  /*20d0*/  @!P1 BRA `(.L_x_16) ;  /* 0x00000000009c9947 */ /* 0x000fea0003800000 */
[----:B------:R-:W-:Y:S02]  /*20e0*/  ISETP.GE.U32.AND P0, PT, R18, 0x4, PT ;  /* 0x000000041200780c */ /* 0x000fe40003f06070 */
[----:B------:R-:W-:-:S04]  /*20f0*/  LOP3.LUT R2, R2, 0x3, RZ, 0xc0, !PT ;  /* 0x0000000302027812 */ /* 0x000fc800078ec0ff */
[----:B------:R-:W-:-:S07]  /*2100*/  ISETP.NE.AND P1, PT, R2, RZ, PT ;  /* 0x000000ff0200720c */ /* 0x000fce0003f25270 */
[----:B------:R-:W-:Y:S06]  /*2110*/  @!P0 BRA `(.L_x_20) ;  /* 0x0000000000508947 */ /* 0x000fec0003800000 */
[----:B------:R-:W0:Y:S01]  /*2120*/  LDC.64 R6, c[0x0][0x398] ;  /* 0x0000e600ff067b82 */ /* 0x000e220000000a00 */
[----:B-1----:R-:W-:-:S04]  /*2130*/  IMAD R3, R5, R0, R24 ;  /* 0x0000000005037224 */ /* 0x002fc800078e0218 */
        /* <DEDUP_REMOVED lines=8> */
[----:B------:R-:W-:-:S02]  /*21c0*/  LEA R3, R5, UR7, 0x2 ;  /* 0x0000000705037c11 */ /* 0x000fc4000f8e10ff */
[----:B------:R-:W-:-:S03]  /*21d0*/  IADD3 R5, PT, PT, R5, 0x4, RZ ;  /* 0x0000000405057810 */ /* 0x000fc60007ffe0ff */
[----:B------:R-:W2:Y:S04]  /*21e0*/  LDS R11, [R3] ;  /* 0x00000000030b7984 */ /* 0x000ea80000000800 */
[----:B------:R-:W3:Y:S04]  /*21f0*/  LDS R17, [R3+0x4] ;  /* 0x0000040003117984 */ /* 0x000ee80000000800 */
[----:B------:R-:W4:Y:S04]  /*2200*/  LDS R19, [R3+0x8] ;  /* 0x0000080003137984 */ /* 0x000f280000000800 */
[----:B------:R-:W5:Y:S01]  /*2210*/  LDS R21, [R3+0xc] ;  /* 0x00000c0003157984 */ /* 0x000f620000000800 */
[----:B--2---:R-:W-:-:S04]  /*2220*/  FFMA R6, R11, R6, R10 ;  /* 0x000000060b067223 */ /* 0x004fc8000000000a */
[----:B---3--:R-:W-:-:S04]  /*2230*/  FFMA R6, R17, R8, R6 ;  /* 0x0000000811067223 */ /* 0x008fc80000000006 */
[----:B----4-:R-:W-:-:S04]  /*2240*/  FFMA R6, R19, R12, R6 ;  /* 0x0000000c13067223 */ /* 0x010fc80000000006 */
[----:B-----5:R-:W-:-:S07]  /*2250*/  FFMA R10, R21, R14, R6 ;  /* 0x0000000e150a7223 */ /* 0x020fce0000000006 */
.L_x_20:
[----:B------:R-:W-:Y:S05]  /*2260*/  @!P1 BRA `(.L_x_16) ;  /* 0x0000000000389947 */ /* 0x000fea0003800000 */
[----:B------:R-:W0:Y:S01]  /*2270*/  LDC.64 R6, c[0x0][0x398] ;  /* 0x0000e600ff067b82 */ /* 0x000e220000000a00 */
[C---:B------:R-:W-:Y:S01]  /*2280*/  IADD3 R4, PT, PT, R5.reuse, UR6, RZ ;  /* 0x0000000605047c10 */ /* 0x040fe2000fffe0ff */
[----:B-1----:R-:W-:Y:S01]  /*2290*/  IMAD R5, R5, R0, R24 ;  /* 0x0000000005057224 */ /* 0x002fe200078e0218 */
[----:B------:R-:W-:Y:S02]  /*22a0*/  IADD3 R8, PT, PT, -R2, RZ, RZ ;  /* 0x000000ff02087210 */ /* 0x000fe40007ffe1ff */
[----:B------:R-:W-:-:S07]  /*22b0*/  LEA R4, R4, UR4, 0x2 ;  /* 0x0000000404047c11 */ /* 0x000fce000f8e10ff */
.L_x_21:
[C---:B0-----:R-:W-:Y:S01]  /*22c0*/  IMAD.WIDE R2, R5.reuse, 0x4, R6 ;  /* 0x0000000405027825 */ /* 0x041fe200078e0206 */
        /* <DEDUP_REMOVED lines=8> */
.L_x_16:
[----:B--2---:R-:W2:Y:S01]  /*2350*/  LDC.64 R2, c[0x0][0x3a0] ;  /* 0x0000e800ff027b82 */ /* 0x004ea20000000a00 */
[----:B------:R-:W3:Y:S01]  /*2360*/  LDCU UR4, c[0x0][0x3a8] ;  /* 0x00007500ff0477ac */ /* 0x000ee20008000800 */
[----:B-1----:R-:W-:Y:S02]  /*2370*/  IMAD R5, R0, UR9, R24 ;  /* 0x0000000900057c24 */ /* 0x002fe4000f8e0218 */
[----:B---3--:R-:W-:Y:S02]  /*2380*/  FFMA R23, R10, UR4, R23 ;  /* 0x000000040a177c23 */ /* 0x008fe40008000017 */
[----:B--2---:R-:W-:-:S05]  /*2390*/  IMAD.WIDE.U32 R2, R5, 0x4, R2 ;  /* 0x0000000405027825 */ /* 0x004fca00078e0002 */
[----:B------:R-:W-:Y:S01]  /*23a0*/  STG.E desc[UR10][R2.64], R23 ;  /* 0x0000001702007986 */ /* 0x000fe2000c10190a */
[----:B------:R-:W-:Y:S05]  /*23b0*/  EXIT ;  /* 0x000000000000794d */ /* 0x000fea0003800000 */
.L_x_22:
[----:B------:R-:W-:-:S00]  /*23c0*/  BRA `(.L_x_22) ;  /* 0xfffffffc00fc7947 */ /* 0x000fc0000383ffff */
[----:B------:R-:W-:-:S00]  /*23d0*/  NOP ;  /* 0x0000000000007918 */ /* 0x000fc00000000000 */
        /* <DEDUP_REMOVED lines=10> */
.L_x_23:


//--------------------- .nv.shared._Z26lora_forward_shared_kernelPKfS0_S0_S0_Pffiiii --------------------------
	.section	.nv.shared._Z26lora_forward_shared_kernelPKfS0_S0_S0_Pffiiii,"aw",@nobits
	.sectionflags	@""
	.align	16
	.zero		1024


//--------------------- .nv.shared.reserved.0     --------------------------
	.section	.nv.shared.reserved.0,"aw",@nobits
	.weak		__nv_reservedSMEM_offset_0_alias
	.size		__nv_reservedSMEM_offset_0_alias, 0, 64
	.other		__nv_reservedSMEM_offset_0_alias,@"STO_CUDA_RESERVED_SHARED STV_DEFAULT"
__nv_reservedSMEM_offset_0_alias:
	.zero		0
	.zero		64


//--------------------- .nv.constant0._Z26lora_forward_shared_kernelPKfS0_S0_S0_Pffiiii --------------------------
	.section	.nv.constant0._Z26lora_forward_shared_kernelPKfS0_S0_S0_Pffiiii,"a",@progbits
	.sectionflags	@""
	.align	4
.nv.constant0._Z26lora_forward_shared_kernelPKfS0_S0_S0_Pffiiii:
	.zero		956


//--------------------- SYMBOLS --------------------------

	.type		.nv.reservedSmem.offset0,@object
	.size		.nv.reservedSmem.offset0,0x4
	.type		.nv.reservedSmem.cap,@object
	.size		.nv.reservedSmem.cap,0x4
